	.target	sm_100a

	.elftype	@"ET_EXEC"


//--------------------- .note.nv.tkinfo           --------------------------
	.section	.note.nv.tkinfo,"",@"SHT_NOTE"
	.sectionflags	@"SHF_NOTE_NV_TKINFO"
	.tkinfo
        /*0018*/ 	.word	0x00000002
        /*0030*/ 	.string	""
        /*0030*/ 	.string	"ptxas"
        /*0030*/ 	.string	"Cuda compilation tools, release 13.0, V13.0.88"
        /*0030*/ 	.string	"Build cuda_13.0.r13.0/compiler.36424714_0"
        /*0030*/ 	.string	"-arch sm_100a -m 64 "



//--------------------- .note.nv.cuinfo           --------------------------
	.section	.note.nv.cuinfo,"",@"SHT_NOTE"
	.sectionflags	@"SHF_NOTE_NV_CUINFO"
        /*0018*/ 	.short	0x0002
        /*001a*/ 	.short	0x0064
        /*001c*/ 	.short	0x0082
	.zero		2


//--------------------- .nv.info                  --------------------------
	.section	.nv.info,"",@"SHT_CUDA_INFO"
	.align	4


	//----- nvinfo : EIATTR_REGCOUNT
	.align		4
        /*0000*/ 	.byte	0x04, 0x2f
        /*0002*/ 	.short	(.L_19 - .L_18)
	.align		4
.L_18:
        /*0004*/ 	.word	index@(_ZN7cutlass13device_kernelINS_4gemm6kernel13GemmUniversalIN4cute5tupleIJiiiiEEENS1_10collective13CollectiveMmaINS1_35MainloopSm100TmaUmmaWarpSpecializedILi2ELi2ELi4ENS5_IJNS4_1CILi2EEENSA_ILi4EEENSA_ILi1EEEEEEEENS5_IJNSA_ILi256EEENSA_ILi128EEESH_EEENS_10tfloat32_tENS5_IJlSD_lEEESJ_SK_NS4_8TiledMMAINS4_8MMA_AtomIJNS4_23SM100_MMA_TF32_2x1SM_SSISJ_SJ_fLi256ELi128ELNS4_4UMMA5MajorE0ELSP_0ELNSO_7ScaleInE0ELSQ_0EEEEEENS4_6LayoutINS5_IJSD_SD_SD_EEENS5_IJNSA_ILi0EEESV_SV_EEEEENS5_IJNS4_10UnderscoreESY_SY_EEEEENS4_28SM100_TMA_2SM_LOAD_MULTICASTENS4_14ComposedLayoutINS4_7SwizzleILi3ELi4ELi3EEENS4_18smem_ptr_flag_bitsILi32EEENST_INS5_IJNSA_ILi8EEENSA_ILi32EEEEEENS5_IJS18_SD_EEEEEEEvNS4_8identityENS4_18SM100_TMA_2SM_LOADES1C_vS1D_EENS_8epilogue10collective18CollectiveEpilogueINS1G_23Sm100TmaWarpSpecializedILi4ELi2ELi16ELb1ELb0EEEJNS5_IJSH_SH_SH_EEENS5_IJNST_ISH_SD_EENST_INSA_ILi16EEESD_EEEEESJ_SK_SJ_SK_NS1G_6fusion15FusionCallbacksIS1K_NS1Q_17LinearCombinationISJ_fSJ_fLNS_15FloatRoundStyleE2EEES1L_S1P_JEEENS4_5SM1004TMEM4LOAD26SM100_TMEM_LOAD_32dp32b16xENS4_13SM90_TMA_LOADENS12_INS13_ILi2ELi4ELi3EEES16_NST_INS5_IJS17_S1N_EEENS5_IJS1N_SD_EEEEEEENS4_39AutoVectorizingCopyWithAssumedAlignmentILi128EEENS4_14SM90_TMA_STOREES25_S27_S27_EEEvvEEEEvNT_6ParamsE)
        /*0008*/ 	.word	0x00000050


	//----- nvinfo : EIATTR_FRAME_SIZE
	.align		4
.L_19:
        /*000c*/ 	.byte	0x04, 0x11
        /*000e*/ 	.short	(.L_21 - .L_20)
	.align		4
.L_20:
        /*0010*/ 	.word	index@($__internal_2_$__cuda_sm10x_tcgen05_guardrail_trap_unallocated_columns_being_dealloced)
        /*0014*/ 	.word	0x00000000


	//----- nvinfo : EIATTR_FRAME_SIZE
	.align		4
.L_21:
        /*0018*/ 	.byte	0x04, 0x11
        /*001a*/ 	.short	(.L_23 - .L_22)
	.align		4
.L_22:
        /*001c*/ 	.word	index@($__internal_1_$__cuda_sm10x_tcgen05_guardrail_trap_phase_invalid_during_alloc)
        /*0020*/ 	.word	0x00000000


	//----- nvinfo : EIATTR_FRAME_SIZE
	.align		4
.L_23:
        /*0024*/ 	.byte	0x04, 0x11
        /*0026*/ 	.short	(.L_25 - .L_24)
	.align		4
.L_24:
        /*0028*/ 	.word	index@($__internal_0_$__cuda_sm10x_tcgen05_guardrail_trap_col_being_dealloced_not_returned_by_alloc)
        /*002c*/ 	.word	0x00000000


	//----- nvinfo : EIATTR_FRAME_SIZE
	.align		4
.L_25:
        /*0030*/ 	.byte	0x04, 0x11
        /*0032*/ 	.short	(.L_27 - .L_26)
	.align		4
.L_26:
        /*0034*/ 	.word	index@(_ZN7cutlass13device_kernelINS_4gemm6kernel13GemmUniversalIN4cute5tupleIJiiiiEEENS1_10collective13CollectiveMmaINS1_35MainloopSm100TmaUmmaWarpSpecializedILi2ELi2ELi4ENS5_IJNS4_1CILi2EEENSA_ILi4EEENSA_ILi1EEEEEEEENS5_IJNSA_ILi256EEENSA_ILi128EEESH_EEENS_10tfloat32_tENS5_IJlSD_lEEESJ_SK_NS4_8TiledMMAINS4_8MMA_AtomIJNS4_23SM100_MMA_TF32_2x1SM_SSISJ_SJ_fLi256ELi128ELNS4_4UMMA5MajorE0ELSP_0ELNSO_7ScaleInE0ELSQ_0EEEEEENS4_6LayoutINS5_IJSD_SD_SD_EEENS5_IJNSA_ILi0EEESV_SV_EEEEENS5_IJNS4_10UnderscoreESY_SY_EEEEENS4_28SM100_TMA_2SM_LOAD_MULTICASTENS4_14ComposedLayoutINS4_7SwizzleILi3ELi4ELi3EEENS4_18smem_ptr_flag_bitsILi32EEENST_INS5_IJNSA_ILi8EEENSA_ILi32EEEEEENS5_IJS18_SD_EEEEEEEvNS4_8identityENS4_18SM100_TMA_2SM_LOADES1C_vS1D_EENS_8epilogue10collective18CollectiveEpilogueINS1G_23Sm100TmaWarpSpecializedILi4ELi2ELi16ELb1ELb0EEEJNS5_IJSH_SH_SH_EEENS5_IJNST_ISH_SD_EENST_INSA_ILi16EEESD_EEEEESJ_SK_SJ_SK_NS1G_6fusion15FusionCallbacksIS1K_NS1Q_17LinearCombinationISJ_fSJ_fLNS_15FloatRoundStyleE2EEES1L_S1P_JEEENS4_5SM1004TMEM4LOAD26SM100_TMEM_LOAD_32dp32b16xENS4_13SM90_TMA_LOADENS12_INS13_ILi2ELi4ELi3EEES16_NST_INS5_IJS17_S1N_EEENS5_IJS1N_SD_EEEEEEENS4_39AutoVectorizingCopyWithAssumedAlignmentILi128EEENS4_14SM90_TMA_STOREES25_S27_S27_EEEvvEEEEvNT_6ParamsE)
        /*0038*/ 	.word	0x00000000


	//----- nvinfo : EIATTR_MIN_STACK_SIZE
	.align		4
.L_27:
        /*003c*/ 	.byte	0x04, 0x12
        /*003e*/ 	.short	(.L_29 - .L_28)
	.align		4
.L_28:
        /*0040*/ 	.word	index@(_ZN7cutlass13device_kernelINS_4gemm6kernel13GemmUniversalIN4cute5tupleIJiiiiEEENS1_10collective13CollectiveMmaINS1_35MainloopSm100TmaUmmaWarpSpecializedILi2ELi2ELi4ENS5_IJNS4_1CILi2EEENSA_ILi4EEENSA_ILi1EEEEEEEENS5_IJNSA_ILi256EEENSA_ILi128EEESH_EEENS_10tfloat32_tENS5_IJlSD_lEEESJ_SK_NS4_8TiledMMAINS4_8MMA_AtomIJNS4_23SM100_MMA_TF32_2x1SM_SSISJ_SJ_fLi256ELi128ELNS4_4UMMA5MajorE0ELSP_0ELNSO_7ScaleInE0ELSQ_0EEEEEENS4_6LayoutINS5_IJSD_SD_SD_EEENS5_IJNSA_ILi0EEESV_SV_EEEEENS5_IJNS4_10UnderscoreESY_SY_EEEEENS4_28SM100_TMA_2SM_LOAD_MULTICASTENS4_14ComposedLayoutINS4_7SwizzleILi3ELi4ELi3EEENS4_18smem_ptr_flag_bitsILi32EEENST_INS5_IJNSA_ILi8EEENSA_ILi32EEEEEENS5_IJS18_SD_EEEEEEEvNS4_8identityENS4_18SM100_TMA_2SM_LOADES1C_vS1D_EENS_8epilogue10collective18CollectiveEpilogueINS1G_23Sm100TmaWarpSpecializedILi4ELi2ELi16ELb1ELb0EEEJNS5_IJSH_SH_SH_EEENS5_IJNST_ISH_SD_EENST_INSA_ILi16EEESD_EEEEESJ_SK_SJ_SK_NS1G_6fusion15FusionCallbacksIS1K_NS1Q_17LinearCombinationISJ_fSJ_fLNS_15FloatRoundStyleE2EEES1L_S1P_JEEENS4_5SM1004TMEM4LOAD26SM100_TMEM_LOAD_32dp32b16xENS4_13SM90_TMA_LOADENS12_INS13_ILi2ELi4ELi3EEES16_NST_INS5_IJS17_S1N_EEENS5_IJS1N_SD_EEEEEEENS4_39AutoVectorizingCopyWithAssumedAlignmentILi128EEENS4_14SM90_TMA_STOREES25_S27_S27_EEEvvEEEEvNT_6ParamsE)
        /*0044*/ 	.word	0x00000000
.L_29:


//--------------------- .nv.compat                --------------------------
	.section	.nv.compat,"",@"SHT_CUDA_COMPAT_INFO"
	.align	4
        /*0000*/ 	.byte	0x02, 0x09, 0x01, 0x00, 0x02, 0x02, 0x02, 0x00, 0x02, 0x05, 0x05, 0x00, 0x03, 0x07, 0x01, 0x01
        /*0010*/ 	.byte	0x02, 0x03, 0x01, 0x00, 0x02, 0x06, 0x01, 0x00, 0x04, 0x0b, 0x08, 0x00, 0x09, 0x00, 0x00, 0x00
        /*0020*/ 	.byte	0x00, 0x00, 0x00, 0x00


//--------------------- .nv.info._ZN7cutlass13device_kernelINS_4gemm6kernel13GemmUniversalIN4cute5tupleIJiiiiEEENS1_10collective13CollectiveMmaINS1_35MainloopSm100TmaUmmaWarpSpecializedILi2ELi2ELi4ENS5_IJNS4_1CILi2EEENSA_ILi4EEENSA_ILi1EEEEEEEENS5_IJNSA_ILi256EEENSA_ILi128EEESH_EEENS_10tfloat32_tENS5_IJlSD_lEEESJ_SK_NS4_8TiledMMAINS4_8MMA_AtomIJNS4_23SM100_MMA_TF32_2x1SM_SSISJ_SJ_fLi256ELi128ELNS4_4UMMA5MajorE0ELSP_0ELNSO_7ScaleInE0ELSQ_0EEEEEENS4_6LayoutINS5_IJSD_SD_SD_EEENS5_IJNSA_ILi0EEESV_SV_EEEEENS5_IJNS4_10UnderscoreESY_SY_EEEEENS4_28SM100_TMA_2SM_LOAD_MULTICASTENS4_14ComposedLayoutINS4_7SwizzleILi3ELi4ELi3EEENS4_18smem_ptr_flag_bitsILi32EEENST_INS5_IJNSA_ILi8EEENSA_ILi32EEEEEENS5_IJS18_SD_EEEEEEEvNS4_8identityENS4_18SM100_TMA_2SM_LOADES1C_vS1D_EENS_8epilogue10collective18CollectiveEpilogueINS1G_23Sm100TmaWarpSpecializedILi4ELi2ELi16ELb1ELb0EEEJNS5_IJSH_SH_SH_EEENS5_IJNST_ISH_SD_EENST_INSA_ILi16EEESD_EEEEESJ_SK_SJ_SK_NS1G_6fusion15FusionCallbacksIS1K_NS1Q_17LinearCombinationISJ_fSJ_fLNS_15FloatRoundStyleE2EEES1L_S1P_JEEENS4_5SM1004TMEM4LOAD26SM100_TMEM_LOAD_32dp32b16xENS4_13SM90_TMA_LOADENS12_INS13_ILi2ELi4ELi3EEES16_NST_INS5_IJS17_S1N_EEENS5_IJS1N_SD_EEEEEEENS4_39AutoVectorizingCopyWithAssumedAlignmentILi128EEENS4_14SM90_TMA_STOREES25_S27_S27_EEEvvEEEEvNT_6ParamsE --------------------------
	.section	.nv.info._ZN7cutlass13device_kernelINS_4gemm6kernel13GemmUniversalIN4cute5tupleIJiiiiEEENS1_10collective13CollectiveMmaINS1_35MainloopSm100TmaUmmaWarpSpecializedILi2ELi2ELi4ENS5_IJNS4_1CILi2EEENSA_ILi4EEENSA_ILi1EEEEEEEENS5_IJNSA_ILi256EEENSA_ILi128EEESH_EEENS_10tfloat32_tENS5_IJlSD_lEEESJ_SK_NS4_8TiledMMAINS4_8MMA_AtomIJNS4_23SM100_MMA_TF32_2x1SM_SSISJ_SJ_fLi256ELi128ELNS4_4UMMA5MajorE0ELSP_0ELNSO_7ScaleInE0ELSQ_0EEEEEENS4_6LayoutINS5_IJSD_SD_SD_EEENS5_IJNSA_ILi0EEESV_SV_EEEEENS5_IJNS4_10UnderscoreESY_SY_EEEEENS4_28SM100_TMA_2SM_LOAD_MULTICASTENS4_14ComposedLayoutINS4_7SwizzleILi3ELi4ELi3EEENS4_18smem_ptr_flag_bitsILi32EEENST_INS5_IJNSA_ILi8EEENSA_ILi32EEEEEENS5_IJS18_SD_EEEEEEEvNS4_8identityENS4_18SM100_TMA_2SM_LOADES1C_vS1D_EENS_8epilogue10collective18CollectiveEpilogueINS1G_23Sm100TmaWarpSpecializedILi4ELi2ELi16ELb1ELb0EEEJNS5_IJSH_SH_SH_EEENS5_IJNST_ISH_SD_EENST_INSA_ILi16EEESD_EEEEESJ_SK_SJ_SK_NS1G_6fusion15FusionCallbacksIS1K_NS1Q_17LinearCombinationISJ_fSJ_fLNS_15FloatRoundStyleE2EEES1L_S1P_JEEENS4_5SM1004TMEM4LOAD26SM100_TMEM_LOAD_32dp32b16xENS4_13SM90_TMA_LOADENS12_INS13_ILi2ELi4ELi3EEES16_NST_INS5_IJS17_S1N_EEENS5_IJS1N_SD_EEEEEEENS4_39AutoVectorizingCopyWithAssumedAlignmentILi128EEENS4_14SM90_TMA_STOREES25_S27_S27_EEEvvEEEEvNT_6ParamsE,"",@"SHT_CUDA_INFO"
	.sectionflags	@""
	.align	4


	//----- nvinfo : EIATTR_CUDA_API_VERSION
	.align		4
        /*0000*/ 	.byte	0x04, 0x37
        /*0002*/ 	.short	(.L_31 - .L_30)
.L_30:
        /*0004*/ 	.word	0x00000082


	//----- nvinfo : EIATTR_KPARAM_INFO
	.align		4
.L_31:
        /*0008*/ 	.byte	0x04, 0x17
        /*000a*/ 	.short	(.L_33 - .L_32)
.L_32:
        /*000c*/ 	.word	0x00000000
        /*0010*/ 	.short	0x0000
        /*0012*/ 	.short	0x0000
        /*0014*/ 	.byte	0x00, 0xf0, 0x01, 0x20


	//----- nvinfo : EIATTR_AT_ENTRY_FRAGMENTS
	.align		4
.L_33:
        /*0018*/ 	.byte	0x04, 0x4f
        /*001a*/ 	.short	(.L_35 - .L_34)


	//   ....[0]....
.L_34:
        /*001c*/ 	.word	0x00000007


	//----- nvinfo : EIATTR_RESERVED_SMEM_USED
	.align		4
.L_35:
        /*0020*/ 	.byte	0x01, 0x41
	.zero		2


	//----- nvinfo : EIATTR_SPARSE_MMA_MASK
	.align		4
        /*0024*/ 	.byte	0x03, 0x50
        /*0026*/ 	.short	0x0000


	//----- nvinfo : EIATTR_TCGEN05_2CTA_USED
	.align		4
        /*0028*/ 	.byte	0x01, 0x52
	.zero		2


	//----- nvinfo : EIATTR_MAXREG_COUNT
	.align		4
        /*002c*/ 	.byte	0x03, 0x1b
        /*002e*/ 	.short	0x00ff


	//----- nvinfo : EIATTR_NUM_BARRIERS
	.align		4
        /*0030*/ 	.byte	0x02, 0x4c
        /*0032*/ 	.byte	0x07
	.zero		1


	//----- nvinfo : EIATTR_EXTERNS
	.align		4
        /*0034*/ 	.byte	0x04, 0x0f
        /*0036*/ 	.short	(.L_37 - .L_36)


	//   ....[0]....
	.align		4
.L_36:
        /*0038*/ 	.word	index@(__assertfail)


	//----- nvinfo : EIATTR_MERCURY_ISA_VERSION
	.align		4
.L_37:
        /*003c*/ 	.byte	0x03, 0x5f
        /*003e*/ 	.short	0x0101


	//----- nvinfo : EIATTR_INT_WARP_WIDE_INSTR_OFFSETS
	.align		4
        /*0040*/ 	.byte	0x04, 0x31
        /*0042*/ 	.short	(.L_39 - .L_38)


	//   ....[0]....
.L_38:
        /*0044*/ 	.word	0x00000d50


	//   ....[1]....
        /*0048*/ 	.word	0x00000df0


	//   ....[2]....
        /*004c*/ 	.word	0x00004cf0


	//   ....[3]....
        /*0050*/ 	.word	0x00004d20


	//   ....[4]....
        /*0054*/ 	.word	0x00004d40


	//   ....[5]....
        /*0058*/ 	.word	0x00005870


	//   ....[6]....
        /*005c*/ 	.word	0x000058d0


	//   ....[7]....
        /*0060*/ 	.word	0x000059c0


	//   ....[8]....
        /*0064*/ 	.word	0x00005a30


	//   ....[9]....
        /*0068*/ 	.word	0x00005b30


	//   ....[10]....
        /*006c*/ 	.word	0x00005ba0


	//   ....[11]....
        /*0070*/ 	.word	0x00005ca0


	//   ....[12]....
        /*0074*/ 	.word	0x00005d10


	//   ....[13]....
        /*0078*/ 	.word	0x00005e20


	//   ....[14]....
        /*007c*/ 	.word	0x00005ea0


	//   ....[15]....
        /*0080*/ 	.word	0x00005fa0


	//   ....[16]....
        /*0084*/ 	.word	0x00006020


	//   ....[17]....
        /*0088*/ 	.word	0x00006120


	//   ....[18]....
        /*008c*/ 	.word	0x000061a0


	//   ....[19]....
        /*0090*/ 	.word	0x00006290


	//   ....[20]....
        /*0094*/ 	.word	0x00006320


	//----- nvinfo : EIATTR_COOP_GROUP_MASK_REGIDS
	.align		4
.L_39:
        /*0098*/ 	.byte	0x04, 0x29
        /*009a*/ 	.short	(.L_41 - .L_40)


	//   ....[0]....
.L_40:
        /*009c*/ 	.word	0xffffffff


	//   ....[1]....
        /*00a0*/ 	.word	0xffffffff


	//   ....[2]....
        /*00a4*/ 	.word	0xffffffff


	//   ....[3]....
        /*00a8*/ 	.word	0xffffffff


	//   ....[4]....
        /*00ac*/ 	.word	0xffffffff


	//   ....[5]....
        /*00b0*/ 	.word	0xffffffff


	//   ....[6]....
        /*00b4*/ 	.word	0xffffffff


	//   ....[7]....
        /*00b8*/ 	.word	0xffffffff


	//   ....[8]....
        /*00bc*/ 	.word	0xffffffff


	//   ....[9]....
        /*00c0*/ 	.word	0xffffffff


	//   ....[10]....
        /*00c4*/ 	.word	0xffffffff


	//   ....[11]....
        /*00c8*/ 	.word	0xffffffff


	//   ....[12]....
        /*00cc*/ 	.word	0xffffffff


	//   ....[13]....
        /*00d0*/ 	.word	0xffffffff


	//----- nvinfo : EIATTR_COOP_GROUP_INSTR_OFFSETS
	.align		4
.L_41:
        /*00d4*/ 	.byte	0x04, 0x28
        /*00d6*/ 	.short	(.L_43 - .L_42)


	//   ....[0]....
.L_42:
        /*00d8*/ 	.word	0x000000c0


	//   ....[1]....
        /*00dc*/ 	.word	0x00000530


	//   ....[2]....
        /*00e0*/ 	.word	0x000006c0


	//   ....[3]....
        /*00e4*/ 	.word	0x00000850


	//   ....[4]....
        /*00e8*/ 	.word	0x00000940


	//   ....[5]....
        /*00ec*/ 	.word	0x00000aa0


	//   ....[6]....
        /*00f0*/ 	.word	0x00000c30


	//   ....[7]....
        /*00f4*/ 	.word	0x00000e70


	//   ....[8]....
        /*00f8*/ 	.word	0x00002750


	//   ....[9]....
        /*00fc*/ 	.word	0x00003500


	//   ....[10]....
        /*0100*/ 	.word	0x00003a10


	//   ....[11]....
        /*0104*/ 	.word	0x00003cc0


	//   ....[12]....
        /*0108*/ 	.word	0x00004be0


	//   ....[13]....
        /*010c*/ 	.word	0x00004e00


	//----- nvinfo : EIATTR_VRC_CTA_INIT_COUNT
	.align		4
.L_43:
        /*0110*/ 	.byte	0x02, 0x4a
        /*0112*/ 	.byte	0x80
	.zero		1


	//----- nvinfo : EIATTR_SYSCALL_OFFSETS
	.align		4
        /*0114*/ 	.byte	0x04, 0x46
        /*0116*/ 	.short	(.L_45 - .L_44)


	//   ....[0]....
.L_44:
        /*0118*/ 	.word	0x00006fa0


	//   ....[1]....
        /*011c*/ 	.word	0x00007090


	//   ....[2]....
        /*0120*/ 	.word	0x000077e0


	//   ....[3]....
        /*0124*/ 	.word	0x00008160


	//   ....[4]....
        /*0128*/ 	.word	0x00008ab0


	//   ....[5]....
        /*012c*/ 	.word	0x00009450


	//   ....[6]....
        /*0130*/ 	.word	0x00009df0


	//   ....[7]....
        /*0134*/ 	.word	0x0000a7c0


	//   ....[8]....
        /*0138*/ 	.word	0x0000b160


	//   ....[9]....
        /*013c*/ 	.word	0x0000bab0


	//----- nvinfo : EIATTR_MBARRIER_INSTR_OFFSETS
	.align		4
.L_45:
        /*0140*/ 	.byte	0x04, 0x39
        /*0142*/ 	.short	(.L_47 - .L_46)


	//   ....[0]....
.L_46:
        /*0144*/ 	.word	0x00000670
        /*0148*/ 	.word	0x000000ff
        /*014c*/ 	.word	0x00000000
        /*0150*/ 	.short	0x0100
        /*0152*/ 	.byte	0x04
	.zero		1


	//   ....[1]....
        /*0154*/ 	.word	0x00000680
        /*0158*/ 	.word	0x000000ff
        /*015c*/ 	.word	0x00000010
        /*0160*/ 	.short	0x0100
        /*0162*/ 	.byte	0x04
	.zero		1


	//   ....[2]....
        /*0164*/ 	.word	0x00000690
        /*0168*/ 	.word	0x000000ff
        /*016c*/ 	.word	0x00000008
        /*0170*/ 	.short	0x0100
        /*0172*/ 	.byte	0x04
	.zero		1


	//   ....[3]....
        /*0174*/ 	.word	0x000006a0
        /*0178*/ 	.word	0x000000ff
        /*017c*/ 	.word	0x00000018
        /*0180*/ 	.short	0x0100
        /*0182*/ 	.byte	0x04
	.zero		1


	//   ....[4]....
        /*0184*/ 	.word	0x000007c0
        /*0188*/ 	.word	0x000000ff
        /*018c*/ 	.word	0x00000020
        /*0190*/ 	.short	0x0100
        /*0192*/ 	.byte	0x04
	.zero		1


	//   ....[5]....
        /*0194*/ 	.word	0x000007d0
        /*0198*/ 	.word	0x000000ff
        /*019c*/ 	.word	0x00000040
        /*01a0*/ 	.short	0x0100
        /*01a2*/ 	.byte	0x04
	.zero		1


	//   ....[6]....
        /*01a4*/ 	.word	0x000007e0
        /*01a8*/ 	.word	0x000000ff
        /*01ac*/ 	.word	0x00000028
        /*01b0*/ 	.short	0x0100
        /*01b2*/ 	.byte	0x04
	.zero		1


	//   ....[7]....
        /*01b4*/ 	.word	0x000007f0
        /*01b8*/ 	.word	0x000000ff
        /*01bc*/ 	.word	0x00000048
        /*01c0*/ 	.short	0x0100
        /*01c2*/ 	.byte	0x04
	.zero		1


	//   ....[8]....
        /*01c4*/ 	.word	0x00000800
        /*01c8*/ 	.word	0x000000ff
        /*01cc*/ 	.word	0x00000030
        /*01d0*/ 	.short	0x0100
        /*01d2*/ 	.byte	0x04
	.zero		1


	//   ....[9]....
        /*01d4*/ 	.word	0x00000810
        /*01d8*/ 	.word	0x000000ff
        /*01dc*/ 	.word	0x00000050
        /*01e0*/ 	.short	0x0100
        /*01e2*/ 	.byte	0x04
	.zero		1


	//   ....[10]....
        /*01e4*/ 	.word	0x00000820
        /*01e8*/ 	.word	0x000000ff
        /*01ec*/ 	.word	0x00000038
        /*01f0*/ 	.short	0x0100
        /*01f2*/ 	.byte	0x04
	.zero		1


	//   ....[11]....
        /*01f4*/ 	.word	0x00000830
        /*01f8*/ 	.word	0x000000ff
        /*01fc*/ 	.word	0x00000058
        /*0200*/ 	.short	0x0100
        /*0202*/ 	.byte	0x04
	.zero		1


	//   ....[12]....
        /*0204*/ 	.word	0x00000910
        /*0208*/ 	.word	0x000000ff
        /*020c*/ 	.word	0x00000060
        /*0210*/ 	.short	0x0100
        /*0212*/ 	.byte	0x06
	.zero		1


	//   ....[13]....
        /*0214*/ 	.word	0x00000920
        /*0218*/ 	.word	0x000000ff
        /*021c*/ 	.word	0x00000068
        /*0220*/ 	.short	0x0100
        /*0222*/ 	.byte	0x06
	.zero		1


	//   ....[14]....
        /*0224*/ 	.word	0x00000a50
        /*0228*/ 	.word	0x000000ff
        /*022c*/ 	.word	0x00000070
        /*0230*/ 	.short	0x0100
        /*0232*/ 	.byte	0x06
	.zero		1


	//   ....[15]....
        /*0234*/ 	.word	0x00000a60
        /*0238*/ 	.word	0x000000ff
        /*023c*/ 	.word	0x00000080
        /*0240*/ 	.short	0x0100
        /*0242*/ 	.byte	0x06
	.zero		1


	//   ....[16]....
        /*0244*/ 	.word	0x00000a70
        /*0248*/ 	.word	0x000000ff
        /*024c*/ 	.word	0x00000078
        /*0250*/ 	.short	0x0100
        /*0252*/ 	.byte	0x06
	.zero		1


	//   ....[17]....
        /*0254*/ 	.word	0x00000a80
        /*0258*/ 	.word	0x000000ff
        /*025c*/ 	.word	0x00000088
        /*0260*/ 	.short	0x0100
        /*0262*/ 	.byte	0x06
	.zero		1


	//   ....[18]....
        /*0264*/ 	.word	0x00000ba0
        /*0268*/ 	.word	0x000000ff
        /*026c*/ 	.word	0x00000090
        /*0270*/ 	.short	0x0100
        /*0272*/ 	.byte	0x04
	.zero		1


	//   ....[19]....
        /*0274*/ 	.word	0x00000bb0
        /*0278*/ 	.word	0x000000ff
        /*027c*/ 	.word	0x000000b0
        /*0280*/ 	.short	0x0100
        /*0282*/ 	.byte	0x04
	.zero		1


	//   ....[20]....
        /*0284*/ 	.word	0x00000bc0
        /*0288*/ 	.word	0x000000ff
        /*028c*/ 	.word	0x00000098
        /*0290*/ 	.short	0x0100
        /*0292*/ 	.byte	0x04
	.zero		1


	//   ....[21]....
        /*0294*/ 	.word	0x00000bd0
        /*0298*/ 	.word	0x000000ff
        /*029c*/ 	.word	0x000000b8
        /*02a0*/ 	.short	0x0100
        /*02a2*/ 	.byte	0x04
	.zero		1


	//   ....[22]....
        /*02a4*/ 	.word	0x00000be0
        /*02a8*/ 	.word	0x000000ff
        /*02ac*/ 	.word	0x000000a0
        /*02b0*/ 	.short	0x0100
        /*02b2*/ 	.byte	0x04
	.zero		1


	//   ....[23]....
        /*02b4*/ 	.word	0x00000bf0
        /*02b8*/ 	.word	0x000000ff
        /*02bc*/ 	.word	0x000000c0
        /*02c0*/ 	.short	0x0100
        /*02c2*/ 	.byte	0x04
	.zero		1


	//   ....[24]....
        /*02c4*/ 	.word	0x00000c00
        /*02c8*/ 	.word	0x000000ff
        /*02cc*/ 	.word	0x000000a8
        /*02d0*/ 	.short	0x0100
        /*02d2*/ 	.byte	0x04
	.zero		1


	//   ....[25]....
        /*02d4*/ 	.word	0x00000c10
        /*02d8*/ 	.word	0x000000ff
        /*02dc*/ 	.word	0x000000c8
        /*02e0*/ 	.short	0x0100
        /*02e2*/ 	.byte	0x04
	.zero		1


	//   ....[26]....
        /*02e4*/ 	.word	0x00000d00
        /*02e8*/ 	.word	0x000000ff
        /*02ec*/ 	.word	0x000000d0
        /*02f0*/ 	.short	0x0100
        /*02f2*/ 	.byte	0x04
	.zero		1


	//   ....[27]....
        /*02f4*/ 	.word	0x00000d10
        /*02f8*/ 	.word	0x000000ff
        /*02fc*/ 	.word	0x000000e0
        /*0300*/ 	.short	0x0100
        /*0302*/ 	.byte	0x04
	.zero		1


	//   ....[28]....
        /*0304*/ 	.word	0x00000d20
        /*0308*/ 	.word	0x000000ff
        /*030c*/ 	.word	0x000000d8
        /*0310*/ 	.short	0x0100
        /*0312*/ 	.byte	0x04
	.zero		1


	//   ....[29]....
        /*0314*/ 	.word	0x00000d30
        /*0318*/ 	.word	0x000000ff
        /*031c*/ 	.word	0x000000e8
        /*0320*/ 	.short	0x0100
        /*0322*/ 	.byte	0x04
	.zero		1


	//   ....[30]....
        /*0324*/ 	.word	0x00000e30
        /*0328*/ 	.word	0x000000ff
        /*032c*/ 	.word	0x000000f0
        /*0330*/ 	.short	0x0100
        /*0332*/ 	.byte	0x06
	.zero		1


	//   ....[31]....
        /*0334*/ 	.word	0x00001ab0
        /*0338*/ 	.word	0x00000000
        /*033c*/ 	.word	0x000000e0
        /*0340*/ 	.short	0x010a
        /*0342*/ 	.byte	0xff
	.zero		1


	//   ....[32]....
        /*0344*/ 	.word	0x00001ae0
        /*0348*/ 	.word	0x00000000
        /*034c*/ 	.word	0x000000d0
        /*0350*/ 	.short	0x0101
        /*0352*/ 	.byte	0xff
	.zero		1


	//   ....[33]....
        /*0354*/ 	.word	0x00001ba0
        /*0358*/ 	.word	0x000000ff
        /*035c*/ 	.word	0x00000010
        /*0360*/ 	.short	0x010a
        /*0362*/ 	.byte	0x04
	.zero		1


	//   ....[34]....
        /*0364*/ 	.word	0x00001c70
        /*0368*/ 	.word	0x000000ff
        /*036c*/ 	.word	0x00000010
        /*0370*/ 	.short	0x010a
        /*0372*/ 	.byte	0x07
	.zero		1


	//   ....[35]....
        /*0374*/ 	.word	0x00001dd0
        /*0378*/ 	.word	0x000000ff
        /*037c*/ 	.word	0x00000010
        /*0380*/ 	.short	0x010a
        /*0382*/ 	.byte	0x04
	.zero		1


	//   ....[36]....
        /*0384*/ 	.word	0x000021a0
        /*0388*/ 	.word	0x000000ff
        /*038c*/ 	.word	0x00000068
        /*0390*/ 	.short	0x0101
        /*0392*/ 	.byte	0x16
	.zero		1


	//   ....[37]....
        /*0394*/ 	.word	0x000021c0
        /*0398*/ 	.word	0x000000ff
        /*039c*/ 	.word	0x00000010
        /*03a0*/ 	.short	0x010a
        /*03a2*/ 	.byte	0x04
	.zero		1


	//   ....[38]....
        /*03a4*/ 	.word	0x00002240
        /*03a8*/ 	.word	0x000000ff
        /*03ac*/ 	.word	0x00000010
        /*03b0*/ 	.short	0x010a
        /*03b2*/ 	.byte	0x07
	.zero		1


	//   ....[39]....
        /*03b4*/ 	.word	0x00002380
        /*03b8*/ 	.word	0x000000ff
        /*03bc*/ 	.word	0x00000010
        /*03c0*/ 	.short	0x010a
        /*03c2*/ 	.byte	0x04
	.zero		1


	//   ....[40]....
        /*03c4*/ 	.word	0x00002780
        /*03c8*/ 	.word	0x00000003
        /*03cc*/ 	.word	0x00000070
        /*03d0*/ 	.short	0x010a
        /*03d2*/ 	.byte	0xff
	.zero		1


	//   ....[41]....
        /*03d4*/ 	.word	0x000028d0
        /*03d8*/ 	.word	0x00000000
        /*03dc*/ 	.word	0x00000000
        /*03e0*/ 	.short	0x0101
        /*03e2*/ 	.byte	0xff
	.zero		1


	//   ....[42]....
        /*03e4*/ 	.word	0x00002e90
        /*03e8*/ 	.word	0x000000ff
        /*03ec*/ 	.word	0x00000000
        /*03f0*/ 	.short	0x010a
        /*03f2*/ 	.byte	0x04
	.zero		1


	//   ....[43]....
        /*03f4*/ 	.word	0x00002f30
        /*03f8*/ 	.word	0x00000000
        /*03fc*/ 	.word	0x00000000
        /*0400*/ 	.short	0x010a
        /*0402*/ 	.byte	0xff
	.zero		1


	//   ....[44]....
        /*0404*/ 	.word	0x00003060
        /*0408*/ 	.word	0x00000000
        /*040c*/ 	.word	0x000000d0
        /*0410*/ 	.short	0x010a
        /*0412*/ 	.byte	0xff
	.zero		1


	//   ....[45]....
        /*0414*/ 	.word	0x000030d0
        /*0418*/ 	.word	0x00000000
        /*041c*/ 	.word	0x00000000
        /*0420*/ 	.short	0x0101
        /*0422*/ 	.byte	0xff
	.zero		1


	//   ....[46]....
        /*0424*/ 	.word	0x000030f0
        /*0428*/ 	.word	0x000000ff
        /*042c*/ 	.word	0x00000080
        /*0430*/ 	.short	0x010a
        /*0432*/ 	.byte	0x04
	.zero		1


	//   ....[47]....
        /*0434*/ 	.word	0x00003210
        /*0438*/ 	.word	0x00000000
        /*043c*/ 	.word	0x00000070
        /*0440*/ 	.short	0x010a
        /*0442*/ 	.byte	0xff
	.zero		1


	//   ....[48]....
        /*0444*/ 	.word	0x00003310
        /*0448*/ 	.word	0x00000000
        /*044c*/ 	.word	0x00000000
        /*0450*/ 	.short	0x0101
        /*0452*/ 	.byte	0xff
	.zero		1


	//   ....[49]....
        /*0454*/ 	.word	0x000033a0
        /*0458*/ 	.word	0x000000ff
        /*045c*/ 	.word	0x00000080
        /*0460*/ 	.short	0x0106
        /*0462*/ 	.byte	0x04
	.zero		1


	//   ....[50]....
        /*0464*/ 	.word	0x000033c0
        /*0468*/ 	.word	0x000000ff
        /*046c*/ 	.word	0x00000080
        /*0470*/ 	.short	0x010a
        /*0472*/ 	.byte	0x04
	.zero		1


	//   ....[51]....
        /*0474*/ 	.word	0x00003450
        /*0478*/ 	.word	0x000000ff
        /*047c*/ 	.word	0x00000080
        /*0480*/ 	.short	0x0106
        /*0482*/ 	.byte	0x07
	.zero		1


	//   ....[52]....
        /*0484*/ 	.word	0x00003490
        /*0488*/ 	.word	0x00000000
        /*048c*/ 	.word	0x00000080
        /*0490*/ 	.short	0x010a
        /*0492*/ 	.byte	0xff
	.zero		1


	//   ....[53]....
        /*0494*/ 	.word	0x000036f0
        /*0498*/ 	.word	0x000000ff
        /*049c*/ 	.word	0x00000008
        /*04a0*/ 	.short	0x010a
        /*04a2*/ 	.byte	0x05
	.zero		1


	//   ....[54]....
        /*04a4*/ 	.word	0x00003710
        /*04a8*/ 	.word	0x000000ff
        /*04ac*/ 	.word	0x00000008
        /*04b0*/ 	.short	0x010a
        /*04b2*/ 	.byte	0x05
	.zero		1


	//   ....[55]....
        /*04b4*/ 	.word	0x000038b0
        /*04b8*/ 	.word	0x000000ff
        /*04bc*/ 	.word	0x00000008
        /*04c0*/ 	.short	0x010a
        /*04c2*/ 	.byte	0x05
	.zero		1


	//   ....[56]....
        /*04c4*/ 	.word	0x000038d0
        /*04c8*/ 	.word	0x000000ff
        /*04cc*/ 	.word	0x00000008
        /*04d0*/ 	.short	0x010a
        /*04d2*/ 	.byte	0x05
	.zero		1


	//   ....[57]....
        /*04d4*/ 	.word	0x000039a0
        /*04d8*/ 	.word	0x000000ff
        /*04dc*/ 	.word	0x00000000
        /*04e0*/ 	.short	0x0101
        /*04e2*/ 	.byte	0x04
	.zero		1


	//   ....[58]....
        /*04e4*/ 	.word	0x00003d60
        /*04e8*/ 	.word	0x00000003
        /*04ec*/ 	.word	0x00000070
        /*04f0*/ 	.short	0x010a
        /*04f2*/ 	.byte	0xff
	.zero		1


	//   ....[59]....
        /*04f4*/ 	.word	0x00003e20
        /*04f8*/ 	.word	0x00000003
        /*04fc*/ 	.word	0x00000000
        /*0500*/ 	.short	0x0101
        /*0502*/ 	.byte	0xff
	.zero		1


	//   ....[60]....
        /*0504*/ 	.word	0x00003f10
        /*0508*/ 	.word	0x000000ff
        /*050c*/ 	.word	0x00000000
        /*0510*/ 	.short	0x010a
        /*0512*/ 	.byte	0x04
	.zero		1


	//   ....[61]....
        /*0514*/ 	.word	0x00003f20
        /*0518*/ 	.word	0x000000ff
        /*051c*/ 	.word	0x000000b0
        /*0520*/ 	.short	0x010a
        /*0522*/ 	.byte	0x07
	.zero		1


	//   ....[62]....
        /*0524*/ 	.word	0x00003fe0
        /*0528*/ 	.word	0x000000ff
        /*052c*/ 	.word	0x00000000
        /*0530*/ 	.short	0x010a
        /*0532*/ 	.byte	0x05
	.zero		1


	//   ....[63]....
        /*0534*/ 	.word	0x00004130
        /*0538*/ 	.word	0x000000ff
        /*053c*/ 	.word	0x00000000
        /*0540*/ 	.short	0x010a
        /*0542*/ 	.byte	0x07
	.zero		1


	//   ....[64]....
        /*0544*/ 	.word	0x000048a0
        /*0548*/ 	.word	0x000000ff
        /*054c*/ 	.word	0x00000000
        /*0550*/ 	.short	0x010a
        /*0552*/ 	.byte	0x04
	.zero		1


	//   ....[65]....
        /*0554*/ 	.word	0x00004940
        /*0558*/ 	.word	0x000000ff
        /*055c*/ 	.word	0x00000000
        /*0560*/ 	.short	0x010a
        /*0562*/ 	.byte	0x05
	.zero		1


	//   ....[66]....
        /*0564*/ 	.word	0x000049d0
        /*0568*/ 	.word	0x000000ff
        /*056c*/ 	.word	0x00000000
        /*0570*/ 	.short	0x010a
        /*0572*/ 	.byte	0x05
	.zero		1


	//   ....[67]....
        /*0574*/ 	.word	0x00004a70
        /*0578*/ 	.word	0x00000002
        /*057c*/ 	.word	0x00000000
        /*0580*/ 	.short	0x010a
        /*0582*/ 	.byte	0xff
	.zero		1


	//   ....[68]....
        /*0584*/ 	.word	0x00004ab0
        /*0588*/ 	.word	0x00000002
        /*058c*/ 	.word	0x00000000
        /*0590*/ 	.short	0x010a
        /*0592*/ 	.byte	0xff
	.zero		1


	//   ....[69]....
        /*0594*/ 	.word	0x00004b30
        /*0598*/ 	.word	0x000000ff
        /*059c*/ 	.word	0x00000000
        /*05a0*/ 	.short	0x0101
        /*05a2*/ 	.byte	0x04
	.zero		1


	//   ....[70]....
        /*05a4*/ 	.word	0x00004b70
        /*05a8*/ 	.word	0x000000ff
        /*05ac*/ 	.word	0x000000f0
        /*05b0*/ 	.short	0x010a
        /*05b2*/ 	.byte	0x3e
	.zero		1


	//   ....[71]....
        /*05b4*/ 	.word	0x00004bd0
        /*05b8*/ 	.word	0x000000ff
        /*05bc*/ 	.word	0x00000000
        /*05c0*/ 	.short	0x0101
        /*05c2*/ 	.byte	0x04
	.zero		1


	//   ....[72]....
        /*05c4*/ 	.word	0x00005060
        /*05c8*/ 	.word	0x0000000c
        /*05cc*/ 	.word	0x00000070
        /*05d0*/ 	.short	0x010a
        /*05d2*/ 	.byte	0xff
	.zero		1


	//   ....[73]....
        /*05d4*/ 	.word	0x000051d0
        /*05d8*/ 	.word	0x00000000
        /*05dc*/ 	.word	0x00000000
        /*05e0*/ 	.short	0x0101
        /*05e2*/ 	.byte	0xff
	.zero		1


	//   ....[74]....
        /*05e4*/ 	.word	0x00005670
        /*05e8*/ 	.word	0x000000ff
        /*05ec*/ 	.word	0x00000068
        /*05f0*/ 	.short	0x010a
        /*05f2*/ 	.byte	0x15
	.zero		1


	//   ....[75]....
        /*05f4*/ 	.word	0x000057f0
        /*05f8*/ 	.word	0x000000ff
        /*05fc*/ 	.word	0x00000040
        /*0600*/ 	.short	0x010a
        /*0602*/ 	.byte	0x15
	.zero		1


	//   ....[76]....
        /*0604*/ 	.word	0x00005970
        /*0608*/ 	.word	0x000000ff
        /*060c*/ 	.word	0x00000020
        /*0610*/ 	.short	0x010b
        /*0612*/ 	.byte	0x15
	.zero		1


	//   ....[77]....
        /*0614*/ 	.word	0x00005980
        /*0618*/ 	.word	0x000000ff
        /*061c*/ 	.word	0x00000000
        /*0620*/ 	.short	0x0101
        /*0622*/ 	.byte	0x06
	.zero		1


	//   ....[78]....
        /*0624*/ 	.word	0x00005990
        /*0628*/ 	.word	0x000000ff
        /*062c*/ 	.word	0x00000048
        /*0630*/ 	.short	0x010a
        /*0632*/ 	.byte	0x15
	.zero		1


	//   ....[79]....
        /*0634*/ 	.word	0x00005ae0
        /*0638*/ 	.word	0x000000ff
        /*063c*/ 	.word	0x00000028
        /*0640*/ 	.short	0x010b
        /*0642*/ 	.byte	0x15
	.zero		1


	//   ....[80]....
        /*0644*/ 	.word	0x00005af0
        /*0648*/ 	.word	0x000000ff
        /*064c*/ 	.word	0x00000000
        /*0650*/ 	.short	0x0101
        /*0652*/ 	.byte	0x07
	.zero		1


	//   ....[81]....
        /*0654*/ 	.word	0x00005b00
        /*0658*/ 	.word	0x000000ff
        /*065c*/ 	.word	0x00000050
        /*0660*/ 	.short	0x010a
        /*0662*/ 	.byte	0x15
	.zero		1


	//   ....[82]....
        /*0664*/ 	.word	0x00005c50
        /*0668*/ 	.word	0x000000ff
        /*066c*/ 	.word	0x00000030
        /*0670*/ 	.short	0x010b
        /*0672*/ 	.byte	0x15
	.zero		1


	//   ....[83]....
        /*0674*/ 	.word	0x00005c60
        /*0678*/ 	.word	0x000000ff
        /*067c*/ 	.word	0x00000000
        /*0680*/ 	.short	0x0101
        /*0682*/ 	.byte	0x1d
	.zero		1


	//   ....[84]....
        /*0684*/ 	.word	0x00005c70
        /*0688*/ 	.word	0x000000ff
        /*068c*/ 	.word	0x00000058
        /*0690*/ 	.short	0x010a
        /*0692*/ 	.byte	0x15
	.zero		1


	//   ....[85]....
        /*0694*/ 	.word	0x00005dd0
        /*0698*/ 	.word	0x000000ff
        /*069c*/ 	.word	0x00000038
        /*06a0*/ 	.short	0x010b
        /*06a2*/ 	.byte	0x15
	.zero		1


	//   ....[86]....
        /*06a4*/ 	.word	0x00005de0
        /*06a8*/ 	.word	0x000000ff
        /*06ac*/ 	.word	0x00000000
        /*06b0*/ 	.short	0x0101
        /*06b2*/ 	.byte	0x18
	.zero		1


	//   ....[87]....
        /*06b4*/ 	.word	0x00005df0
        /*06b8*/ 	.word	0x000000ff
        /*06bc*/ 	.word	0x00000040
        /*06c0*/ 	.short	0x010a
        /*06c2*/ 	.byte	0x15
	.zero		1


	//   ....[88]....
        /*06c4*/ 	.word	0x00005f50
        /*06c8*/ 	.word	0x000000ff
        /*06cc*/ 	.word	0x00000020
        /*06d0*/ 	.short	0x010b
        /*06d2*/ 	.byte	0x15
	.zero		1


	//   ....[89]....
        /*06d4*/ 	.word	0x00005f60
        /*06d8*/ 	.word	0x000000ff
        /*06dc*/ 	.word	0x00000000
        /*06e0*/ 	.short	0x0101
        /*06e2*/ 	.byte	0x06
	.zero		1


	//   ....[90]....
        /*06e4*/ 	.word	0x00005f70
        /*06e8*/ 	.word	0x000000ff
        /*06ec*/ 	.word	0x00000048
        /*06f0*/ 	.short	0x010a
        /*06f2*/ 	.byte	0x15
	.zero		1


	//   ....[91]....
        /*06f4*/ 	.word	0x000060d0
        /*06f8*/ 	.word	0x000000ff
        /*06fc*/ 	.word	0x00000028
        /*0700*/ 	.short	0x010b
        /*0702*/ 	.byte	0x15
	.zero		1


	//   ....[92]....
        /*0704*/ 	.word	0x000060e0
        /*0708*/ 	.word	0x000000ff
        /*070c*/ 	.word	0x00000000
        /*0710*/ 	.short	0x0101
        /*0712*/ 	.byte	0x07
	.zero		1


	//   ....[93]....
        /*0714*/ 	.word	0x000060f0
        /*0718*/ 	.word	0x000000ff
        /*071c*/ 	.word	0x00000050
        /*0720*/ 	.short	0x010a
        /*0722*/ 	.byte	0x15
	.zero		1


	//   ....[94]....
        /*0724*/ 	.word	0x00006240
        /*0728*/ 	.word	0x000000ff
        /*072c*/ 	.word	0x00000030
        /*0730*/ 	.short	0x010b
        /*0732*/ 	.byte	0x15
	.zero		1


	//   ....[95]....
        /*0734*/ 	.word	0x00006250
        /*0738*/ 	.word	0x000000ff
        /*073c*/ 	.word	0x00000000
        /*0740*/ 	.short	0x0101
        /*0742*/ 	.byte	0x1d
	.zero		1


	//   ....[96]....
        /*0744*/ 	.word	0x00006260
        /*0748*/ 	.word	0x000000ff
        /*074c*/ 	.word	0x00000058
        /*0750*/ 	.short	0x010a
        /*0752*/ 	.byte	0x15
	.zero		1


	//   ....[97]....
        /*0754*/ 	.word	0x00006450
        /*0758*/ 	.word	0x000000ff
        /*075c*/ 	.word	0x00000038
        /*0760*/ 	.short	0x010b
        /*0762*/ 	.byte	0x15
	.zero		1


	//   ....[98]....
        /*0764*/ 	.word	0x00006460
        /*0768*/ 	.word	0x000000ff
        /*076c*/ 	.word	0x00000000
        /*0770*/ 	.short	0x0101
        /*0772*/ 	.byte	0x18
	.zero		1


	//   ....[99]....
        /*0774*/ 	.word	0x00006480
        /*0778*/ 	.word	0x000000ff
        /*077c*/ 	.word	0x00000040
        /*0780*/ 	.short	0x010a
        /*0782*/ 	.byte	0x15
	.zero		1


	//   ....[100]....
        /*0784*/ 	.word	0x000064a0
        /*0788*/ 	.word	0x000000ff
        /*078c*/ 	.word	0x00000048
        /*0790*/ 	.short	0x010a
        /*0792*/ 	.byte	0x15
	.zero		1


	//   ....[101]....
        /*0794*/ 	.word	0x000064c0
        /*0798*/ 	.word	0x000000ff
        /*079c*/ 	.word	0x00000050
        /*07a0*/ 	.short	0x010a
        /*07a2*/ 	.byte	0x15
	.zero		1


	//   ....[102]....
        /*07a4*/ 	.word	0x00006510
        /*07a8*/ 	.word	0x00000002
        /*07ac*/ 	.word	0x00000058
        /*07b0*/ 	.short	0x010a
        /*07b2*/ 	.byte	0xff
	.zero		1


	//   ....[103]....
        /*07b4*/ 	.word	0x00006810
        /*07b8*/ 	.word	0x00000000
        /*07bc*/ 	.word	0x00000070
        /*07c0*/ 	.short	0x010a
        /*07c2*/ 	.byte	0xff
	.zero		1


	//   ....[104]....
        /*07c4*/ 	.word	0x000068e0
        /*07c8*/ 	.word	0x00000000
        /*07cc*/ 	.word	0x00000000
        /*07d0*/ 	.short	0x0101
        /*07d2*/ 	.byte	0xff
	.zero		1


	//   ....[105]....
        /*07d4*/ 	.word	0x000074b0
        /*07d8*/ 	.word	0x000000ff
        /*07dc*/ 	.word	0x00000020
        /*07e0*/ 	.short	0x010a
        /*07e2*/ 	.byte	0x2b
	.zero		1


	//   ....[106]....
        /*07e4*/ 	.word	0x000074e0
        /*07e8*/ 	.word	0x0000004a
        /*07ec*/ 	.word	0x00000090
        /*07f0*/ 	.short	0x010a
        /*07f2*/ 	.byte	0xff
	.zero		1


	//   ....[107]....
        /*07f4*/ 	.word	0x000075d0
        /*07f8*/ 	.word	0x000000ff
        /*07fc*/ 	.word	0x00000020
        /*0800*/ 	.short	0x010a
        /*0802*/ 	.byte	0x2b
	.zero		1


	//   ....[108]....
        /*0804*/ 	.word	0x000076c0
        /*0808*/ 	.word	0x0000004a
        /*080c*/ 	.word	0x00000090
        /*0810*/ 	.short	0x010a
        /*0812*/ 	.byte	0xff
	.zero		1


	//   ....[109]....
        /*0814*/ 	.word	0x00007e90
        /*0818*/ 	.word	0x00000000
        /*081c*/ 	.word	0x00000000
        /*0820*/ 	.short	0x0101
        /*0822*/ 	.byte	0xff
	.zero		1


	//   ....[110]....
        /*0824*/ 	.word	0x00007ea0
        /*0828*/ 	.word	0x00000002
        /*082c*/ 	.word	0x00000020
        /*0830*/ 	.short	0x010a
        /*0832*/ 	.byte	0xff
	.zero		1


	//   ....[111]....
        /*0834*/ 	.word	0x00007f80
        /*0838*/ 	.word	0x00000002
        /*083c*/ 	.word	0x00000020
        /*0840*/ 	.short	0x010a
        /*0842*/ 	.byte	0xff
	.zero		1


	//   ....[112]....
        /*0844*/ 	.word	0x000087e0
        /*0848*/ 	.word	0x00000015
        /*084c*/ 	.word	0x00000000
        /*0850*/ 	.short	0x0101
        /*0852*/ 	.byte	0xff
	.zero		1


	//   ....[113]....
        /*0854*/ 	.word	0x00008800
        /*0858*/ 	.word	0x00000000
        /*085c*/ 	.word	0x00000020
        /*0860*/ 	.short	0x010a
        /*0862*/ 	.byte	0xff
	.zero		1


	//   ....[114]....
        /*0864*/ 	.word	0x000088d0
        /*0868*/ 	.word	0x00000000
        /*086c*/ 	.word	0x00000020
        /*0870*/ 	.short	0x010a
        /*0872*/ 	.byte	0xff
	.zero		1


	//   ....[115]....
        /*0874*/ 	.word	0x00009140
        /*0878*/ 	.word	0x00000015
        /*087c*/ 	.word	0x00000000
        /*0880*/ 	.short	0x0101
        /*0882*/ 	.byte	0xff
	.zero		1


	//   ....[116]....
        /*0884*/ 	.word	0x00009160
        /*0888*/ 	.word	0x00000000
        /*088c*/ 	.word	0x00000020
        /*0890*/ 	.short	0x010a
        /*0892*/ 	.byte	0xff
	.zero		1


	//   ....[117]....
        /*0894*/ 	.word	0x00009230
        /*0898*/ 	.word	0x00000000
        /*089c*/ 	.word	0x00000020
        /*08a0*/ 	.short	0x010a
        /*08a2*/ 	.byte	0xff
	.zero		1


	//   ....[118]....
        /*08a4*/ 	.word	0x00009ad0
        /*08a8*/ 	.word	0x00000015
        /*08ac*/ 	.word	0x00000000
        /*08b0*/ 	.short	0x0101
        /*08b2*/ 	.byte	0xff
	.zero		1


	//   ....[119]....
        /*08b4*/ 	.word	0x00009af0
        /*08b8*/ 	.word	0x00000000
        /*08bc*/ 	.word	0x00000020
        /*08c0*/ 	.short	0x010a
        /*08c2*/ 	.byte	0xff
	.zero		1


	//   ....[120]....
        /*08c4*/ 	.word	0x00009bc0
        /*08c8*/ 	.word	0x00000000
        /*08cc*/ 	.word	0x00000020
        /*08d0*/ 	.short	0x010a
        /*08d2*/ 	.byte	0xff
	.zero		1


	//   ....[121]....
        /*08d4*/ 	.word	0x0000a4a0
        /*08d8*/ 	.word	0x00000015
        /*08dc*/ 	.word	0x00000000
        /*08e0*/ 	.short	0x0101
        /*08e2*/ 	.byte	0xff
	.zero		1


	//   ....[122]....
        /*08e4*/ 	.word	0x0000a4c0
        /*08e8*/ 	.word	0x00000000
        /*08ec*/ 	.word	0x00000020
        /*08f0*/ 	.short	0x010a
        /*08f2*/ 	.byte	0xff
	.zero		1


	//   ....[123]....
        /*08f4*/ 	.word	0x0000a590
        /*08f8*/ 	.word	0x00000000
        /*08fc*/ 	.word	0x00000020
        /*0900*/ 	.short	0x010a
        /*0902*/ 	.byte	0xff
	.zero		1


	//   ....[124]....
        /*0904*/ 	.word	0x0000ae40
        /*0908*/ 	.word	0x00000015
        /*090c*/ 	.word	0x00000000
        /*0910*/ 	.short	0x0101
        /*0912*/ 	.byte	0xff
	.zero		1


	//   ....[125]....
        /*0914*/ 	.word	0x0000ae60
        /*0918*/ 	.word	0x00000000
        /*091c*/ 	.word	0x00000020
        /*0920*/ 	.short	0x010a
        /*0922*/ 	.byte	0xff
	.zero		1


	//   ....[126]....
        /*0924*/ 	.word	0x0000af30
        /*0928*/ 	.word	0x00000000
        /*092c*/ 	.word	0x00000020
        /*0930*/ 	.short	0x010a
        /*0932*/ 	.byte	0xff
	.zero		1


	//   ....[127]....
        /*0934*/ 	.word	0x0000b7e0
        /*0938*/ 	.word	0x00000015
        /*093c*/ 	.word	0x00000000
        /*0940*/ 	.short	0x0101
        /*0942*/ 	.byte	0xff
	.zero		1


	//   ....[128]....
        /*0944*/ 	.word	0x0000b800
        /*0948*/ 	.word	0x00000000
        /*094c*/ 	.word	0x00000020
        /*0950*/ 	.short	0x010a
        /*0952*/ 	.byte	0xff
	.zero		1


	//   ....[129]....
        /*0954*/ 	.word	0x0000b8d0
        /*0958*/ 	.word	0x00000000
        /*095c*/ 	.word	0x00000020
        /*0960*/ 	.short	0x010a
        /*0962*/ 	.byte	0xff
	.zero		1


	//   ....[130]....
        /*0964*/ 	.word	0x0000bbe0
        /*0968*/ 	.word	0x0000004a
        /*096c*/ 	.word	0x00000000
        /*0970*/ 	.short	0x0101
        /*0972*/ 	.byte	0xff
	.zero		1


	//   ....[131]....
        /*0974*/ 	.word	0x0000c180
        /*0978*/ 	.word	0x00000000
        /*097c*/ 	.word	0x00000000
        /*0980*/ 	.short	0x0101
        /*0982*/ 	.byte	0xff
	.zero		1


	//   ....[132]....
        /*0984*/ 	.word	0x0000c440
        /*0988*/ 	.word	0x000000ff
        /*098c*/ 	.word	0x00000000
        /*0990*/ 	.short	0x0101
        /*0992*/ 	.byte	0x06
	.zero		1


	//   ....[133]....
        /*0994*/ 	.word	0x0000c460
        /*0998*/ 	.word	0x00000000
        /*099c*/ 	.word	0x000000e0
        /*09a0*/ 	.short	0x010a
        /*09a2*/ 	.byte	0xff
	.zero		1


	//   ....[134]....
        /*09a4*/ 	.word	0x0000c4c0
        /*09a8*/ 	.word	0x00000000
        /*09ac*/ 	.word	0x00000010
        /*09b0*/ 	.short	0x010a
        /*09b2*/ 	.byte	0xff
	.zero		1


	//   ....[135]....
        /*09b4*/ 	.word	0x0000c520
        /*09b8*/ 	.word	0x00000000
        /*09bc*/ 	.word	0x00000010
        /*09c0*/ 	.short	0x010a
        /*09c2*/ 	.byte	0xff
	.zero		1


	//   ....[136]....
        /*09c4*/ 	.word	0x0000c570
        /*09c8*/ 	.word	0x00000003
        /*09cc*/ 	.word	0x00000070
        /*09d0*/ 	.short	0x010a
        /*09d2*/ 	.byte	0xff
	.zero		1


	//   ....[137]....
        /*09d4*/ 	.word	0x0000c5d0
        /*09d8*/ 	.word	0x00000000
        /*09dc*/ 	.word	0x00000000
        /*09e0*/ 	.short	0x010a
        /*09e2*/ 	.byte	0xff
	.zero		1


	//   ....[138]....
        /*09e4*/ 	.word	0x0000c620
        /*09e8*/ 	.word	0x00000000
        /*09ec*/ 	.word	0x000000d0
        /*09f0*/ 	.short	0x010a
        /*09f2*/ 	.byte	0xff
	.zero		1


	//   ....[139]....
        /*09f4*/ 	.word	0x0000c680
        /*09f8*/ 	.word	0x00000000
        /*09fc*/ 	.word	0x00000080
        /*0a00*/ 	.short	0x010a
        /*0a02*/ 	.byte	0xff
	.zero		1


	//   ....[140]....
        /*0a04*/ 	.word	0x0000c6d0
        /*0a08*/ 	.word	0x00000000
        /*0a0c*/ 	.word	0x00000070
        /*0a10*/ 	.short	0x010a
        /*0a12*/ 	.byte	0xff
	.zero		1


	//   ....[141]....
        /*0a14*/ 	.word	0x0000c730
        /*0a18*/ 	.word	0x00000000
        /*0a1c*/ 	.word	0x00000080
        /*0a20*/ 	.short	0x010a
        /*0a22*/ 	.byte	0xff
	.zero		1


	//   ....[142]....
        /*0a24*/ 	.word	0x0000c790
        /*0a28*/ 	.word	0x00000007
        /*0a2c*/ 	.word	0x00000008
        /*0a30*/ 	.short	0x010a
        /*0a32*/ 	.byte	0xff
	.zero		1


	//   ....[143]....
        /*0a34*/ 	.word	0x0000c880
        /*0a38*/ 	.word	0x00000005
        /*0a3c*/ 	.word	0x00000008
        /*0a40*/ 	.short	0x010a
        /*0a42*/ 	.byte	0xff
	.zero		1


	//   ....[144]....
        /*0a44*/ 	.word	0x0000c8d0
        /*0a48*/ 	.word	0x00000003
        /*0a4c*/ 	.word	0x00000070
        /*0a50*/ 	.short	0x010a
        /*0a52*/ 	.byte	0xff
	.zero		1


	//   ....[145]....
        /*0a54*/ 	.word	0x0000c940
        /*0a58*/ 	.word	0x00000003
        /*0a5c*/ 	.word	0x000000b0
        /*0a60*/ 	.short	0x010a
        /*0a62*/ 	.byte	0xff
	.zero		1


	//   ....[146]....
        /*0a64*/ 	.word	0x0000c9a0
        /*0a68*/ 	.word	0x00000003
        /*0a6c*/ 	.word	0x00000000
        /*0a70*/ 	.short	0x010a
        /*0a72*/ 	.byte	0xff
	.zero		1


	//   ....[147]....
        /*0a74*/ 	.word	0x0000ca00
        /*0a78*/ 	.word	0x00000002
        /*0a7c*/ 	.word	0x00000000
        /*0a80*/ 	.short	0x010a
        /*0a82*/ 	.byte	0xff
	.zero		1


	//   ....[148]....
        /*0a84*/ 	.word	0x0000ca60
        /*0a88*/ 	.word	0x00000002
        /*0a8c*/ 	.word	0x00000000
        /*0a90*/ 	.short	0x010a
        /*0a92*/ 	.byte	0xff
	.zero		1


	//   ....[149]....
        /*0a94*/ 	.word	0x0000cac0
        /*0a98*/ 	.word	0x00000002
        /*0a9c*/ 	.word	0x00000000
        /*0aa0*/ 	.short	0x010a
        /*0aa2*/ 	.byte	0xff
	.zero		1


	//   ....[150]....
        /*0aa4*/ 	.word	0x0000cb20
        /*0aa8*/ 	.word	0x00000002
        /*0aac*/ 	.word	0x000000f0
        /*0ab0*/ 	.short	0x010a
        /*0ab2*/ 	.byte	0xff
	.zero		1


	//   ....[151]....
        /*0ab4*/ 	.word	0x0000cb70
        /*0ab8*/ 	.word	0x0000000c
        /*0abc*/ 	.word	0x00000070
        /*0ac0*/ 	.short	0x010a
        /*0ac2*/ 	.byte	0xff
	.zero		1


	//   ....[152]....
        /*0ac4*/ 	.word	0x0000cbd0
        /*0ac8*/ 	.word	0x00000000
        /*0acc*/ 	.word	0x00000068
        /*0ad0*/ 	.short	0x010a
        /*0ad2*/ 	.byte	0xff
	.zero		1


	//   ....[153]....
        /*0ad4*/ 	.word	0x0000cc30
        /*0ad8*/ 	.word	0x00000000
        /*0adc*/ 	.word	0x00000040
        /*0ae0*/ 	.short	0x010a
        /*0ae2*/ 	.byte	0xff
	.zero		1


	//   ....[154]....
        /*0ae4*/ 	.word	0x0000cc90
        /*0ae8*/ 	.word	0x00000000
        /*0aec*/ 	.word	0x00000048
        /*0af0*/ 	.short	0x010a
        /*0af2*/ 	.byte	0xff
	.zero		1


	//   ....[155]....
        /*0af4*/ 	.word	0x0000ccf0
        /*0af8*/ 	.word	0x00000000
        /*0afc*/ 	.word	0x00000050
        /*0b00*/ 	.short	0x010a
        /*0b02*/ 	.byte	0xff
	.zero		1


	//   ....[156]....
        /*0b04*/ 	.word	0x0000cd50
        /*0b08*/ 	.word	0x00000000
        /*0b0c*/ 	.word	0x00000058
        /*0b10*/ 	.short	0x010a
        /*0b12*/ 	.byte	0xff
	.zero		1


	//   ....[157]....
        /*0b14*/ 	.word	0x0000cdb0
        /*0b18*/ 	.word	0x00000000
        /*0b1c*/ 	.word	0x00000040
        /*0b20*/ 	.short	0x010a
        /*0b22*/ 	.byte	0xff
	.zero		1


	//   ....[158]....
        /*0b24*/ 	.word	0x0000ce10
        /*0b28*/ 	.word	0x00000000
        /*0b2c*/ 	.word	0x00000048
        /*0b30*/ 	.short	0x010a
        /*0b32*/ 	.byte	0xff
	.zero		1


	//   ....[159]....
        /*0b34*/ 	.word	0x0000ce70
        /*0b38*/ 	.word	0x00000000
        /*0b3c*/ 	.word	0x00000050
        /*0b40*/ 	.short	0x010a
        /*0b42*/ 	.byte	0xff
	.zero		1


	//   ....[160]....
        /*0b44*/ 	.word	0x0000ced0
        /*0b48*/ 	.word	0x00000000
        /*0b4c*/ 	.word	0x00000058
        /*0b50*/ 	.short	0x010a
        /*0b52*/ 	.byte	0xff
	.zero		1


	//   ....[161]....
        /*0b54*/ 	.word	0x0000cf30
        /*0b58*/ 	.word	0x00000000
        /*0b5c*/ 	.word	0x00000040
        /*0b60*/ 	.short	0x010a
        /*0b62*/ 	.byte	0xff
	.zero		1


	//   ....[162]....
        /*0b64*/ 	.word	0x0000cf90
        /*0b68*/ 	.word	0x00000000
        /*0b6c*/ 	.word	0x00000048
        /*0b70*/ 	.short	0x010a
        /*0b72*/ 	.byte	0xff
	.zero		1


	//   ....[163]....
        /*0b74*/ 	.word	0x0000cff0
        /*0b78*/ 	.word	0x00000002
        /*0b7c*/ 	.word	0x00000050
        /*0b80*/ 	.short	0x010a
        /*0b82*/ 	.byte	0xff
	.zero		1


	//   ....[164]....
        /*0b84*/ 	.word	0x0000d040
        /*0b88*/ 	.word	0x00000000
        /*0b8c*/ 	.word	0x00000070
        /*0b90*/ 	.short	0x010a
        /*0b92*/ 	.byte	0xff
	.zero		1


	//   ....[165]....
        /*0b94*/ 	.word	0x0000d0a0
        /*0b98*/ 	.word	0x00000002
        /*0b9c*/ 	.word	0x00000020
        /*0ba0*/ 	.short	0x010a
        /*0ba2*/ 	.byte	0xff
	.zero		1


	//   ....[166]....
        /*0ba4*/ 	.word	0x0000d0f0
        /*0ba8*/ 	.word	0x0000004a
        /*0bac*/ 	.word	0x00000090
        /*0bb0*/ 	.short	0x010a
        /*0bb2*/ 	.byte	0xff
	.zero		1


	//   ....[167]....
        /*0bb4*/ 	.word	0x0000d140
        /*0bb8*/ 	.word	0x00000002
        /*0bbc*/ 	.word	0x00000020
        /*0bc0*/ 	.short	0x010a
        /*0bc2*/ 	.byte	0xff
	.zero		1


	//   ....[168]....
        /*0bc4*/ 	.word	0x0000d190
        /*0bc8*/ 	.word	0x00000000
        /*0bcc*/ 	.word	0x00000020
        /*0bd0*/ 	.short	0x010a
        /*0bd2*/ 	.byte	0xff
	.zero		1


	//   ....[169]....
        /*0bd4*/ 	.word	0x0000d1e0
        /*0bd8*/ 	.word	0x00000000
        /*0bdc*/ 	.word	0x00000020
        /*0be0*/ 	.short	0x010a
        /*0be2*/ 	.byte	0xff
	.zero		1


	//   ....[170]....
        /*0be4*/ 	.word	0x0000d230
        /*0be8*/ 	.word	0x00000000
        /*0bec*/ 	.word	0x00000020
        /*0bf0*/ 	.short	0x010a
        /*0bf2*/ 	.byte	0xff
	.zero		1


	//   ....[171]....
        /*0bf4*/ 	.word	0x0000d280
        /*0bf8*/ 	.word	0x00000000
        /*0bfc*/ 	.word	0x00000020
        /*0c00*/ 	.short	0x010a
        /*0c02*/ 	.byte	0xff
	.zero		1


	//   ....[172]....
        /*0c04*/ 	.word	0x0000d2d0
        /*0c08*/ 	.word	0x00000000
        /*0c0c*/ 	.word	0x00000020
        /*0c10*/ 	.short	0x010a
        /*0c12*/ 	.byte	0xff
	.zero		1


	//   ....[173]....
        /*0c14*/ 	.word	0x0000d320
        /*0c18*/ 	.word	0x00000000
        /*0c1c*/ 	.word	0x00000020
        /*0c20*/ 	.short	0x010a
        /*0c22*/ 	.byte	0xff
	.zero		1


	//----- nvinfo : EIATTR_NUM_MBARRIERS
	.align		4
.L_47:
        /*0c24*/ 	.byte	0x03, 0x38
        /*0c26*/ 	.short	0x001f


	//----- nvinfo : EIATTR_EXIT_INSTR_OFFSETS
	.align		4
        /*0c28*/ 	.byte	0x04, 0x1c
        /*0c2a*/ 	.short	(.L_49 - .L_48)


	//   ....[0]....
.L_48:
        /*0c2c*/ 	.word	0x00002f60


	//   ....[1]....
        /*0c30*/ 	.word	0x00003460


	//   ....[2]....
        /*0c34*/ 	.word	0x000034c0


	//   ....[3]....
        /*0c38*/ 	.word	0x00004e10


	//   ....[4]....
        /*0c3c*/ 	.word	0x00006540


	//   ....[5]....
        /*0c40*/ 	.word	0x00006580


	//   ....[6]....
        /*0c44*/ 	.word	0x0000c340


	//   ....[7]....
        /*0c48*/ 	.word	0x0000c3b0


	//   ....[8]....
        /*0c4c*/ 	.word	0x0000c3e0


	//   ....[9]....
        /*0c50*/ 	.word	0x0000c450


	//----- nvinfo : EIATTR_MAX_THREADS
	.align		4
.L_49:
        /*0c54*/ 	.byte	0x04, 0x05
        /*0c56*/ 	.short	(.L_51 - .L_50)
.L_50:
        /*0c58*/ 	.word	0x00000100
        /*0c5c*/ 	.word	0x00000001
        /*0c60*/ 	.word	0x00000001


	//----- nvinfo : EIATTR_CRS_STACK_SIZE
	.align		4
.L_51:
        /*0c64*/ 	.byte	0x04, 0x1e
        /*0c66*/ 	.short	(.L_53 - .L_52)
.L_52:
        /*0c68*/ 	.word	0x00000000


	//----- nvinfo : EIATTR_CBANK_PARAM_SIZE
	.align		4
.L_53:
        /*0c6c*/ 	.byte	0x03, 0x19
        /*0c6e*/ 	.short	0x0800


	//----- nvinfo : EIATTR_PARAM_CBANK
	.align		4
        /*0c70*/ 	.byte	0x04, 0x0a
        /*0c72*/ 	.short	(.L_55 - .L_54)
	.align		4
.L_54:
        /*0c74*/ 	.word	index@(.nv.constant0._ZN7cutlass13device_kernelINS_4gemm6kernel13GemmUniversalIN4cute5tupleIJiiiiEEENS1_10collective13CollectiveMmaINS1_35MainloopSm100TmaUmmaWarpSpecializedILi2ELi2ELi4ENS5_IJNS4_1CILi2EEENSA_ILi4EEENSA_ILi1EEEEEEEENS5_IJNSA_ILi256EEENSA_ILi128EEESH_EEENS_10tfloat32_tENS5_IJlSD_lEEESJ_SK_NS4_8TiledMMAINS4_8MMA_AtomIJNS4_23SM100_MMA_TF32_2x1SM_SSISJ_SJ_fLi256ELi128ELNS4_4UMMA5MajorE0ELSP_0ELNSO_7ScaleInE0ELSQ_0EEEEEENS4_6LayoutINS5_IJSD_SD_SD_EEENS5_IJNSA_ILi0EEESV_SV_EEEEENS5_IJNS4_10UnderscoreESY_SY_EEEEENS4_28SM100_TMA_2SM_LOAD_MULTICASTENS4_14ComposedLayoutINS4_7SwizzleILi3ELi4ELi3EEENS4_18smem_ptr_flag_bitsILi32EEENST_INS5_IJNSA_ILi8EEENSA_ILi32EEEEEENS5_IJS18_SD_EEEEEEEvNS4_8identityENS4_18SM100_TMA_2SM_LOADES1C_vS1D_EENS_8epilogue10collective18CollectiveEpilogueINS1G_23Sm100TmaWarpSpecializedILi4ELi2ELi16ELb1ELb0EEEJNS5_IJSH_SH_SH_EEENS5_IJNST_ISH_SD_EENST_INSA_ILi16EEESD_EEEEESJ_SK_SJ_SK_NS1G_6fusion15FusionCallbacksIS1K_NS1Q_17LinearCombinationISJ_fSJ_fLNS_15FloatRoundStyleE2EEES1L_S1P_JEEENS4_5SM1004TMEM4LOAD26SM100_TMEM_LOAD_32dp32b16xENS4_13SM90_TMA_LOADENS12_INS13_ILi2ELi4ELi3EEES16_NST_INS5_IJS17_S1N_EEENS5_IJS1N_SD_EEEEEEENS4_39AutoVectorizingCopyWithAssumedAlignmentILi128EEENS4_14SM90_TMA_STOREES25_S27_S27_EEEvvEEEEvNT_6ParamsE)
        /*0c78*/ 	.short	0x0380
        /*0c7a*/ 	.short	0x0800


	//----- nvinfo : EIATTR_SW_WAR
	.align		4
.L_55:
        /*0c7c*/ 	.byte	0x04, 0x36
        /*0c7e*/ 	.short	(.L_57 - .L_56)
.L_56:
        /*0c80*/ 	.word	0x00000008
.L_57:


//--------------------- .nv.callgraph             --------------------------
	.section	.nv.callgraph,"",@"SHT_CUDA_CALLGRAPH"
	.align	4
	.sectionentsize	8
	.align		4
        /*0000*/ 	.word	0x00000000
	.align		4
        /*0004*/ 	.word	0xffffffff
	.align		4
        /*0008*/ 	.word	index@(_ZN7cutlass13device_kernelINS_4gemm6kernel13GemmUniversalIN4cute5tupleIJiiiiEEENS1_10collective13CollectiveMmaINS1_35MainloopSm100TmaUmmaWarpSpecializedILi2ELi2ELi4ENS5_IJNS4_1CILi2EEENSA_ILi4EEENSA_ILi1EEEEEEEENS5_IJNSA_ILi256EEENSA_ILi128EEESH_EEENS_10tfloat32_tENS5_IJlSD_lEEESJ_SK_NS4_8TiledMMAINS4_8MMA_AtomIJNS4_23SM100_MMA_TF32_2x1SM_SSISJ_SJ_fLi256ELi128ELNS4_4UMMA5MajorE0ELSP_0ELNSO_7ScaleInE0ELSQ_0EEEEEENS4_6LayoutINS5_IJSD_SD_SD_EEENS5_IJNSA_ILi0EEESV_SV_EEEEENS5_IJNS4_10UnderscoreESY_SY_EEEEENS4_28SM100_TMA_2SM_LOAD_MULTICASTENS4_14ComposedLayoutINS4_7SwizzleILi3ELi4ELi3EEENS4_18smem_ptr_flag_bitsILi32EEENST_INS5_IJNSA_ILi8EEENSA_ILi32EEEEEENS5_IJS18_SD_EEEEEEEvNS4_8identityENS4_18SM100_TMA_2SM_LOADES1C_vS1D_EENS_8epilogue10collective18CollectiveEpilogueINS1G_23Sm100TmaWarpSpecializedILi4ELi2ELi16ELb1ELb0EEEJNS5_IJSH_SH_SH_EEENS5_IJNST_ISH_SD_EENST_INSA_ILi16EEESD_EEEEESJ_SK_SJ_SK_NS1G_6fusion15FusionCallbacksIS1K_NS1Q_17LinearCombinationISJ_fSJ_fLNS_15FloatRoundStyleE2EEES1L_S1P_JEEENS4_5SM1004TMEM4LOAD26SM100_TMEM_LOAD_32dp32b16xENS4_13SM90_TMA_LOADENS12_INS13_ILi2ELi4ELi3EEES16_NST_INS5_IJS17_S1N_EEENS5_IJS1N_SD_EEEEEEENS4_39AutoVectorizingCopyWithAssumedAlignmentILi128EEENS4_14SM90_TMA_STOREES25_S27_S27_EEEvvEEEEvNT_6ParamsE)
	.align		4
        /*000c*/ 	.word	index@(__assertfail)
	.align		4
        /*0010*/ 	.word	0x00000000
	.align		4
        /*0014*/ 	.word	0xfffffffe
	.align		4
        /*0018*/ 	.word	0x00000000
	.align		4
        /*001c*/ 	.word	0xfffffffd
	.align		4
        /*0020*/ 	.word	0x00000000
	.align		4
        /*0024*/ 	.word	0xfffffffc


//--------------------- .nv.constant4             --------------------------
	.section	.nv.constant4,"a",@progbits
	.align	8
	.align		8
.nv.constant4:
        /*0000*/ 	.dword	__assertfail
	.align		8
        /*0008*/ 	.dword	__unnamed_1
	.align		8
        /*0010*/ 	.dword	__unnamed_2
	.align		8
        /*0018*/ 	.dword	_ZN40_INTERNAL_a410455f_4_k_cu_6a872223_293914cuda3std3__45__cpo5beginE
	.align		8
        /*0020*/ 	.dword	_ZN40_INTERNAL_a410455f_4_k_cu_6a872223_293914cuda3std3__45__cpo3endE
	.align		8
        /*0028*/ 	.dword	_ZN40_INTERNAL_a410455f_4_k_cu_6a872223_293914cuda3std3__45__cpo6cbeginE
	.align		8
        /*0030*/ 	.dword	_ZN40_INTERNAL_a410455f_4_k_cu_6a872223_293914cuda3std3__45__cpo4cendE
	.align		8
        /*0038*/ 	.dword	_ZN40_INTERNAL_a410455f_4_k_cu_6a872223_293914cuda3std3__442_GLOBAL__N__a410455f_4_k_cu_6a872223_293916ignoreE
	.align		8
        /*0040*/ 	.dword	_ZN40_INTERNAL_a410455f_4_k_cu_6a872223_293914cuda3std3__419piecewise_constructE
	.align		8
        /*0048*/ 	.dword	_ZN40_INTERNAL_a410455f_4_k_cu_6a872223_293914cuda3std3__48in_placeE
	.align		8
        /*0050*/ 	.dword	_ZN40_INTERNAL_a410455f_4_k_cu_6a872223_293914cuda3std6ranges3__45__cpo4swapE
	.align		8
        /*0058*/ 	.dword	_ZN40_INTERNAL_a410455f_4_k_cu_6a872223_293914cuda3std6ranges3__45__cpo9iter_moveE
	.align		8
        /*0060*/ 	.dword	_ZN40_INTERNAL_a410455f_4_k_cu_6a872223_293914cute7productE
	.align		8
        /*0068*/ 	.dword	_ZN40_INTERNAL_a410455f_4_k_cu_6a872223_293914cute1_E
	.align		8
        /*0070*/ 	.dword	$str$25
	.align		8
        /*0078*/ 	.dword	$str$26
	.align		8
        /*0080*/ 	.dword	$str$27
	.align		8
        /*0088*/ 	.dword	$str$28


//--------------------- .text._ZN7cutlass13device_kernelINS_4gemm6kernel13GemmUniversalIN4cute5tupleIJiiiiEEENS1_10collective13CollectiveMmaINS1_35MainloopSm100TmaUmmaWarpSpecializedILi2ELi2ELi4ENS5_IJNS4_1CILi2EEENSA_ILi4EEENSA_ILi1EEEEEEEENS5_IJNSA_ILi256EEENSA_ILi128EEESH_EEENS_10tfloat32_tENS5_IJlSD_lEEESJ_SK_NS4_8TiledMMAINS4_8MMA_AtomIJNS4_23SM100_MMA_TF32_2x1SM_SSISJ_SJ_fLi256ELi128ELNS4_4UMMA5MajorE0ELSP_0ELNSO_7ScaleInE0ELSQ_0EEEEEENS4_6LayoutINS5_IJSD_SD_SD_EEENS5_IJNSA_ILi0EEESV_SV_EEEEENS5_IJNS4_10UnderscoreESY_SY_EEEEENS4_28SM100_TMA_2SM_LOAD_MULTICASTENS4_14ComposedLayoutINS4_7SwizzleILi3ELi4ELi3EEENS4_18smem_ptr_flag_bitsILi32EEENST_INS5_IJNSA_ILi8EEENSA_ILi32EEEEEENS5_IJS18_SD_EEEEEEEvNS4_8identityENS4_18SM100_TMA_2SM_LOADES1C_vS1D_EENS_8epilogue10collective18CollectiveEpilogueINS1G_23Sm100TmaWarpSpecializedILi4ELi2ELi16ELb1ELb0EEEJNS5_IJSH_SH_SH_EEENS5_IJNST_ISH_SD_EENST_INSA_ILi16EEESD_EEEEESJ_SK_SJ_SK_NS1G_6fusion15FusionCallbacksIS1K_NS1Q_17LinearCombinationISJ_fSJ_fLNS_15FloatRoundStyleE2EEES1L_S1P_JEEENS4_5SM1004TMEM4LOAD26SM100_TMEM_LOAD_32dp32b16xENS4_13SM90_TMA_LOADENS12_INS13_ILi2ELi4ELi3EEES16_NST_INS5_IJS17_S1N_EEENS5_IJS1N_SD_EEEEEEENS4_39AutoVectorizingCopyWithAssumedAlignmentILi128EEENS4_14SM90_TMA_STOREES25_S27_S27_EEEvvEEEEvNT_6ParamsE --------------------------
	.section	.text._ZN7cutlass13device_kernelINS_4gemm6kernel13GemmUniversalIN4cute5tupleIJiiiiEEENS1_10collective13CollectiveMmaINS1_35MainloopSm100TmaUmmaWarpSpecializedILi2ELi2ELi4ENS5_IJNS4_1CILi2EEENSA_ILi4EEENSA_ILi1EEEEEEEENS5_IJNSA_ILi256EEENSA_ILi128EEESH_EEENS_10tfloat32_tENS5_IJlSD_lEEESJ_SK_NS4_8TiledMMAINS4_8MMA_AtomIJNS4_23SM100_MMA_TF32_2x1SM_SSISJ_SJ_fLi256ELi128ELNS4_4UMMA5MajorE0ELSP_0ELNSO_7ScaleInE0ELSQ_0EEEEEENS4_6LayoutINS5_IJSD_SD_SD_EEENS5_IJNSA_ILi0EEESV_SV_EEEEENS5_IJNS4_10UnderscoreESY_SY_EEEEENS4_28SM100_TMA_2SM_LOAD_MULTICASTENS4_14ComposedLayoutINS4_7SwizzleILi3ELi4ELi3EEENS4_18smem_ptr_flag_bitsILi32EEENST_INS5_IJNSA_ILi8EEENSA_ILi32EEEEEENS5_IJS18_SD_EEEEEEEvNS4_8identityENS4_18SM100_TMA_2SM_LOADES1C_vS1D_EENS_8epilogue10collective18CollectiveEpilogueINS1G_23Sm100TmaWarpSpecializedILi4ELi2ELi16ELb1ELb0EEEJNS5_IJSH_SH_SH_EEENS5_IJNST_ISH_SD_EENST_INSA_ILi16EEESD_EEEEESJ_SK_SJ_SK_NS1G_6fusion15FusionCallbacksIS1K_NS1Q_17LinearCombinationISJ_fSJ_fLNS_15FloatRoundStyleE2EEES1L_S1P_JEEENS4_5SM1004TMEM4LOAD26SM100_TMEM_LOAD_32dp32b16xENS4_13SM90_TMA_LOADENS12_INS13_ILi2ELi4ELi3EEES16_NST_INS5_IJS17_S1N_EEENS5_IJS1N_SD_EEEEEEENS4_39AutoVectorizingCopyWithAssumedAlignmentILi128EEENS4_14SM90_TMA_STOREES25_S27_S27_EEEvvEEEEvNT_6ParamsE,"ax",@progbits
	.align	128
.text._ZN7cutlass13device_kernelINS_4gemm6kernel13GemmUniversalIN4cute5tupleIJiiiiEEENS1_10collective13CollectiveMmaINS1_35MainloopSm100TmaUmmaWarpSpecializedILi2ELi2ELi4ENS5_IJNS4_1CILi2EEENSA_ILi4EEENSA_ILi1EEEEEEEENS5_IJNSA_ILi256EEENSA_ILi128EEESH_EEENS_10tfloat32_tENS5_IJlSD_lEEESJ_SK_NS4_8TiledMMAINS4_8MMA_AtomIJNS4_23SM100_MMA_TF32_2x1SM_SSISJ_SJ_fLi256ELi128ELNS4_4UMMA5MajorE0ELSP_0ELNSO_7ScaleInE0ELSQ_0EEEEEENS4_6LayoutINS5_IJSD_SD_SD_EEENS5_IJNSA_ILi0EEESV_SV_EEEEENS5_IJNS4_10UnderscoreESY_SY_EEEEENS4_28SM100_TMA_2SM_LOAD_MULTICASTENS4_14ComposedLayoutINS4_7SwizzleILi3ELi4ELi3EEENS4_18smem_ptr_flag_bitsILi32EEENST_INS5_IJNSA_ILi8EEENSA_ILi32EEEEEENS5_IJS18_SD_EEEEEEEvNS4_8identityENS4_18SM100_TMA_2SM_LOADES1C_vS1D_EENS_8epilogue10collective18CollectiveEpilogueINS1G_23Sm100TmaWarpSpecializedILi4ELi2ELi16ELb1ELb0EEEJNS5_IJSH_SH_SH_EEENS5_IJNST_ISH_SD_EENST_INSA_ILi16EEESD_EEEEESJ_SK_SJ_SK_NS1G_6fusion15FusionCallbacksIS1K_NS1Q_17LinearCombinationISJ_fSJ_fLNS_15FloatRoundStyleE2EEES1L_S1P_JEEENS4_5SM1004TMEM4LOAD26SM100_TMEM_LOAD_32dp32b16xENS4_13SM90_TMA_LOADENS12_INS13_ILi2ELi4ELi3EEES16_NST_INS5_IJS17_S1N_EEENS5_IJS1N_SD_EEEEEEENS4_39AutoVectorizingCopyWithAssumedAlignmentILi128EEENS4_14SM90_TMA_STOREES25_S27_S27_EEEvvEEEEvNT_6ParamsE:
        .type           _ZN7cutlass13device_kernelINS_4gemm6kernel13GemmUniversalIN4cute5tupleIJiiiiEEENS1_10collective13CollectiveMmaINS1_35MainloopSm100TmaUmmaWarpSpecializedILi2ELi2ELi4ENS5_IJNS4_1CILi2EEENSA_ILi4EEENSA_ILi1EEEEEEEENS5_IJNSA_ILi256EEENSA_ILi128EEESH_EEENS_10tfloat32_tENS5_IJlSD_lEEESJ_SK_NS4_8TiledMMAINS4_8MMA_AtomIJNS4_23SM100_MMA_TF32_2x1SM_SSISJ_SJ_fLi256ELi128ELNS4_4UMMA5MajorE0ELSP_0ELNSO_7ScaleInE0ELSQ_0EEEEEENS4_6LayoutINS5_IJSD_SD_SD_EEENS5_IJNSA_ILi0EEESV_SV_EEEEENS5_IJNS4_10UnderscoreESY_SY_EEEEENS4_28SM100_TMA_2SM_LOAD_MULTICASTENS4_14ComposedLayoutINS4_7SwizzleILi3ELi4ELi3EEENS4_18smem_ptr_flag_bitsILi32EEENST_INS5_IJNSA_ILi8EEENSA_ILi32EEEEEENS5_IJS18_SD_EEEEEEEvNS4_8identityENS4_18SM100_TMA_2SM_LOADES1C_vS1D_EENS_8epilogue10collective18CollectiveEpilogueINS1G_23Sm100TmaWarpSpecializedILi4ELi2ELi16ELb1ELb0EEEJNS5_IJSH_SH_SH_EEENS5_IJNST_ISH_SD_EENST_INSA_ILi16EEESD_EEEEESJ_SK_SJ_SK_NS1G_6fusion15FusionCallbacksIS1K_NS1Q_17LinearCombinationISJ_fSJ_fLNS_15FloatRoundStyleE2EEES1L_S1P_JEEENS4_5SM1004TMEM4LOAD26SM100_TMEM_LOAD_32dp32b16xENS4_13SM90_TMA_LOADENS12_INS13_ILi2ELi4ELi3EEES16_NST_INS5_IJS17_S1N_EEENS5_IJS1N_SD_EEEEEEENS4_39AutoVectorizingCopyWithAssumedAlignmentILi128EEENS4_14SM90_TMA_STOREES25_S27_S27_EEEvvEEEEvNT_6ParamsE,@function
        .size           _ZN7cutlass13device_kernelINS_4gemm6kernel13GemmUniversalIN4cute5tupleIJiiiiEEENS1_10collective13CollectiveMmaINS1_35MainloopSm100TmaUmmaWarpSpecializedILi2ELi2ELi4ENS5_IJNS4_1CILi2EEENSA_ILi4EEENSA_ILi1EEEEEEEENS5_IJNSA_ILi256EEENSA_ILi128EEESH_EEENS_10tfloat32_tENS5_IJlSD_lEEESJ_SK_NS4_8TiledMMAINS4_8MMA_AtomIJNS4_23SM100_MMA_TF32_2x1SM_SSISJ_SJ_fLi256ELi128ELNS4_4UMMA5MajorE0ELSP_0ELNSO_7ScaleInE0ELSQ_0EEEEEENS4_6LayoutINS5_IJSD_SD_SD_EEENS5_IJNSA_ILi0EEESV_SV_EEEEENS5_IJNS4_10UnderscoreESY_SY_EEEEENS4_28SM100_TMA_2SM_LOAD_MULTICASTENS4_14ComposedLayoutINS4_7SwizzleILi3ELi4ELi3EEENS4_18smem_ptr_flag_bitsILi32EEENST_INS5_IJNSA_ILi8EEENSA_ILi32EEEEEENS5_IJS18_SD_EEEEEEEvNS4_8identityENS4_18SM100_TMA_2SM_LOADES1C_vS1D_EENS_8epilogue10collective18CollectiveEpilogueINS1G_23Sm100TmaWarpSpecializedILi4ELi2ELi16ELb1ELb0EEEJNS5_IJSH_SH_SH_EEENS5_IJNST_ISH_SD_EENST_INSA_ILi16EEESD_EEEEESJ_SK_SJ_SK_NS1G_6fusion15FusionCallbacksIS1K_NS1Q_17LinearCombinationISJ_fSJ_fLNS_15FloatRoundStyleE2EEES1L_S1P_JEEENS4_5SM1004TMEM4LOAD26SM100_TMEM_LOAD_32dp32b16xENS4_13SM90_TMA_LOADENS12_INS13_ILi2ELi4ELi3EEES16_NST_INS5_IJS17_S1N_EEENS5_IJS1N_SD_EEEEEEENS4_39AutoVectorizingCopyWithAssumedAlignmentILi128EEENS4_14SM90_TMA_STOREES25_S27_S27_EEEvvEEEEvNT_6ParamsE,(.L_x_239 - _ZN7cutlass13device_kernelINS_4gemm6kernel13GemmUniversalIN4cute5tupleIJiiiiEEENS1_10collective13CollectiveMmaINS1_35MainloopSm100TmaUmmaWarpSpecializedILi2ELi2ELi4ENS5_IJNS4_1CILi2EEENSA_ILi4EEENSA_ILi1EEEEEEEENS5_IJNSA_ILi256EEENSA_ILi128EEESH_EEENS_10tfloat32_tENS5_IJlSD_lEEESJ_SK_NS4_8TiledMMAINS4_8MMA_AtomIJNS4_23SM100_MMA_TF32_2x1SM_SSISJ_SJ_fLi256ELi128ELNS4_4UMMA5MajorE0ELSP_0ELNSO_7ScaleInE0ELSQ_0EEEEEENS4_6LayoutINS5_IJSD_SD_SD_EEENS5_IJNSA_ILi0EEESV_SV_EEEEENS5_IJNS4_10UnderscoreESY_SY_EEEEENS4_28SM100_TMA_2SM_LOAD_MULTICASTENS4_14ComposedLayoutINS4_7SwizzleILi3ELi4ELi3EEENS4_18smem_ptr_flag_bitsILi32EEENST_INS5_IJNSA_ILi8EEENSA_ILi32EEEEEENS5_IJS18_SD_EEEEEEEvNS4_8identityENS4_18SM100_TMA_2SM_LOADES1C_vS1D_EENS_8epilogue10collective18CollectiveEpilogueINS1G_23Sm100TmaWarpSpecializedILi4ELi2ELi16ELb1ELb0EEEJNS5_IJSH_SH_SH_EEENS5_IJNST_ISH_SD_EENST_INSA_ILi16EEESD_EEEEESJ_SK_SJ_SK_NS1G_6fusion15FusionCallbacksIS1K_NS1Q_17LinearCombinationISJ_fSJ_fLNS_15FloatRoundStyleE2EEES1L_S1P_JEEENS4_5SM1004TMEM4LOAD26SM100_TMEM_LOAD_32dp32b16xENS4_13SM90_TMA_LOADENS12_INS13_ILi2ELi4ELi3EEES16_NST_INS5_IJS17_S1N_EEENS5_IJS1N_SD_EEEEEEENS4_39AutoVectorizingCopyWithAssumedAlignmentILi128EEENS4_14SM90_TMA_STOREES25_S27_S27_EEEvvEEEEvNT_6ParamsE)
        .other          _ZN7cutlass13device_kernelINS_4gemm6kernel13GemmUniversalIN4cute5tupleIJiiiiEEENS1_10collective13CollectiveMmaINS1_35MainloopSm100TmaUmmaWarpSpecializedILi2ELi2ELi4ENS5_IJNS4_1CILi2EEENSA_ILi4EEENSA_ILi1EEEEEEEENS5_IJNSA_ILi256EEENSA_ILi128EEESH_EEENS_10tfloat32_tENS5_IJlSD_lEEESJ_SK_NS4_8TiledMMAINS4_8MMA_AtomIJNS4_23SM100_MMA_TF32_2x1SM_SSISJ_SJ_fLi256ELi128ELNS4_4UMMA5MajorE0ELSP_0ELNSO_7ScaleInE0ELSQ_0EEEEEENS4_6LayoutINS5_IJSD_SD_SD_EEENS5_IJNSA_ILi0EEESV_SV_EEEEENS5_IJNS4_10UnderscoreESY_SY_EEEEENS4_28SM100_TMA_2SM_LOAD_MULTICASTENS4_14ComposedLayoutINS4_7SwizzleILi3ELi4ELi3EEENS4_18smem_ptr_flag_bitsILi32EEENST_INS5_IJNSA_ILi8EEENSA_ILi32EEEEEENS5_IJS18_SD_EEEEEEEvNS4_8identityENS4_18SM100_TMA_2SM_LOADES1C_vS1D_EENS_8epilogue10collective18CollectiveEpilogueINS1G_23Sm100TmaWarpSpecializedILi4ELi2ELi16ELb1ELb0EEEJNS5_IJSH_SH_SH_EEENS5_IJNST_ISH_SD_EENST_INSA_ILi16EEESD_EEEEESJ_SK_SJ_SK_NS1G_6fusion15FusionCallbacksIS1K_NS1Q_17LinearCombinationISJ_fSJ_fLNS_15FloatRoundStyleE2EEES1L_S1P_JEEENS4_5SM1004TMEM4LOAD26SM100_TMEM_LOAD_32dp32b16xENS4_13SM90_TMA_LOADENS12_INS13_ILi2ELi4ELi3EEES16_NST_INS5_IJS17_S1N_EEENS5_IJS1N_SD_EEEEEEENS4_39AutoVectorizingCopyWithAssumedAlignmentILi128EEENS4_14SM90_TMA_STOREES25_S27_S27_EEEvvEEEEvNT_6ParamsE,@"STO_CUDA_ENTRY STV_DEFAULT"
_ZN7cutlass13device_kernelINS_4gemm6kernel13GemmUniversalIN4cute5tupleIJiiiiEEENS1_10collective13CollectiveMmaINS1_35MainloopSm100TmaUmmaWarpSpecializedILi2ELi2ELi4ENS5_IJNS4_1CILi2EEENSA_ILi4EEENSA_ILi1EEEEEEEENS5_IJNSA_ILi256EEENSA_ILi128EEESH_EEENS_10tfloat32_tENS5_IJlSD_lEEESJ_SK_NS4_8TiledMMAINS4_8MMA_AtomIJNS4_23SM100_MMA_TF32_2x1SM_SSISJ_SJ_fLi256ELi128ELNS4_4UMMA5MajorE0ELSP_0ELNSO_7ScaleInE0ELSQ_0EEEEEENS4_6LayoutINS5_IJSD_SD_SD_EEENS5_IJNSA_ILi0EEESV_SV_EEEEENS5_IJNS4_10UnderscoreESY_SY_EEEEENS4_28SM100_TMA_2SM_LOAD_MULTICASTENS4_14ComposedLayoutINS4_7SwizzleILi3ELi4ELi3EEENS4_18smem_ptr_flag_bitsILi32EEENST_INS5_IJNSA_ILi8EEENSA_ILi32EEEEEENS5_IJS18_SD_EEEEEEEvNS4_8identityENS4_18SM100_TMA_2SM_LOADES1C_vS1D_EENS_8epilogue10collective18CollectiveEpilogueINS1G_23Sm100TmaWarpSpecializedILi4ELi2ELi16ELb1ELb0EEEJNS5_IJSH_SH_SH_EEENS5_IJNST_ISH_SD_EENST_INSA_ILi16EEESD_EEEEESJ_SK_SJ_SK_NS1G_6fusion15FusionCallbacksIS1K_NS1Q_17LinearCombinationISJ_fSJ_fLNS_15FloatRoundStyleE2EEES1L_S1P_JEEENS4_5SM1004TMEM4LOAD26SM100_TMEM_LOAD_32dp32b16xENS4_13SM90_TMA_LOADENS12_INS13_ILi2ELi4ELi3EEES16_NST_INS5_IJS17_S1N_EEENS5_IJS1N_SD_EEEEEEENS4_39AutoVectorizingCopyWithAssumedAlignmentILi128EEENS4_14SM90_TMA_STOREES25_S27_S27_EEEvvEEEEvNT_6ParamsE:
[----:B------:R-:W1:Y:S01]  /*0000*/  LDC R1, c[0x0][0x37c] ;  /* 0x0000df00ff017b82 */ /* 0x000e620000000800 */
[----:B------:R-:W2:Y:S01]  /*0010*/  S2R R69, SR_TID.X ;  /* 0x0000000000457919 */ /* 0x000ea20000002100 */
[----:B------:R-:W3:Y:S06]  /*0020*/  LDCU.64 UR8, c[0x0][0x890] ;  /* 0x00011200ff0877ac */ /* 0x000eec0008000a00 */
[----:B------:R-:W4:Y:S01]  /*0030*/  S2UR UR61, SR_CgaCtaId ;  /* 0x00000000003d79c3 */ /* 0x000f220000008800 */
[----:B------:R-:W-:Y:S02]  /*0040*/  PRMT R56, RZ, 0x7610, R56 ;  /* 0x00007610ff387816 */ /* 0x000fe40000000038 */
[----:B------:R-:W-:-:S02]  /*0050*/  ELECT P0, URZ, PT ;  /* 0x0000000000ff782f */ /* 0x000fc40003800000 */
[----:B---3--:R-:W-:-:S04]  /*0060*/  ISETP.NE.U32.AND P1, PT, RZ, UR8, PT ;  /* 0x00000008ff007c0c */ /* 0x008fc8000bf25070 */
[----:B------:R-:W-:Y:S01]  /*0070*/  ISETP.NE.AND.EX P2, PT, RZ, UR9, PT, P1 ;  /* 0x00000009ff007c0c */ /* 0x000fe2000bf45310 */
[----:B----4-:R-:W-:Y:S02]  /*0080*/  ULOP3.LUT UR5, UR61, 0x1, URZ, 0xc0, !UPT ;  /* 0x000000013d057892 */ /* 0x010fe4000f8ec0ff */
[----:B------:R-:W-:Y:S01]  /*0090*/  ULOP3.LUT UR4, UR61, 0x1, URZ, 0x3c, !UPT ;  /* 0x000000013d047892 */ /* 0x000fe2000f8e3cff */
[----:B--2---:R-:W-:-:S03]  /*00a0*/  SHF.R.U32.HI R57, RZ, 0x5, R69 ;  /* 0x00000005ff397819 */ /* 0x004fc60000011645 */
[----:B------:R-:W-:Y:S02]  /*00b0*/  IMAD.U32 R2, RZ, RZ, UR5 ;  /* 0x00000005ff027e24 */ /* 0x000fe4000f8e00ff */
[----:B------:R-:W2:Y:S02]  /*00c0*/  SHFL.IDX PT, R0, R57, RZ, 0x1f ;  /* 0x00001fff39007589 */ /* 0x000ea400000e0000 */
[----:B--2---:R-:W-:Y:S01]  /*00d0*/  R2UR UR21, R0 ;  /* 0x00000000001572ca */ /* 0x004fe200000e0000 */
[----:B------:R-:W-:Y:S01]  /*00e0*/  IMAD.U32 R0, RZ, RZ, UR4 ;  /* 0x00000004ff007e24 */ /* 0x000fe2000f8e00ff */
[----:B-1----:R-:W-:-:S13]  /*00f0*/  @P2 BRA `(.L_x_0) ;  /* 0x0000000000302947 */ /* 0x002fda0003800000 */
[----:B------:R-:W1:Y:S02]  /*0100*/  LDCU.64 UR4, c[0x0][0x888] ;  /* 0x00011100ff0477ac */ /* 0x000e640008000a00 */
[----:B-1----:R-:W-:-:S04]  /*0110*/  UISETP.NE.U32.AND UP0, UPT, UR4, URZ, UPT ;  /* 0x000000ff0400728c */ /* 0x002fc8000bf05070 */
[----:B------:R-:W-:-:S09]  /*0120*/  UISETP.NE.AND.EX UP0, UPT, UR5, URZ, UPT, UP0 ;  /* 0x000000ff0500728c */ /* 0x000fd2000bf05300 */
[----:B------:R-:W-:Y:S05]  /*0130*/  BRA.U !UP0, `(.L_x_1) ;  /* 0x0000000108147547 */ /* 0x000fea000b800000 */
[----:B------:R-:W1:Y:S01]  /*0140*/  LDC.64 R4, c[0x0][0x888] ;  /* 0x00022200ff047b82 */ /* 0x000e620000000a00 */
[----:B------:R-:W1:Y:S02]  /*0150*/  LDCU.64 UR4, c[0x0][0x358] ;  /* 0x00006b00ff0477ac */ /* 0x000e640008000a00 */
[----:B-1----:R1:W5:Y:S01]  /*0160*/  LDG.E R27, desc[UR4][R4.64] ;  /* 0x00000004041b7981 */ /* 0x002362000c1e1900 */
[----:B------:R-:W-:Y:S01]  /*0170*/  HFMA2 R56, -RZ, RZ, 0, 5.9604644775390625e-08 ;  /* 0x00000001ff387431 */ /* 0x000fe200000001ff */
[----:B------:R-:W-:Y:S05]  /*0180*/  BRA `(.L_x_0) ;  /* 0x00000000000c7947 */ /* 0x000fea0003800000 */
.L_x_1:
[----:B------:R-:W1:Y:S01]  /*0190*/  LDCU UR4, c[0x0][0x880] ;  /* 0x00011000ff0477ac */ /* 0x000e620008000800 */
[----:B------:R-:W-:Y:S01]  /*01a0*/  HFMA2 R56, -RZ, RZ, 0, 5.9604644775390625e-08 ;  /* 0x00000001ff387431 */ /* 0x000fe200000001ff */
[----:B-1----:R-:W-:-:S07]  /*01b0*/  MOV R27, UR4 ;  /* 0x00000004001b7c02 */ /* 0x002fce0008000f00 */
.L_x_0:
[----:B------:R-:W2:Y:S02]  /*01c0*/  LDCU.64 UR4, c[0x0][0x8b0] ;  /* 0x00011600ff0477ac */ /* 0x000ea40008000a00 */
[----:B--2---:R-:W-:-:S04]  /*01d0*/  UISETP.NE.U32.AND UP0, UPT, UR4, URZ, UPT ;  /* 0x000000ff0400728c */ /* 0x004fc8000bf05070 */
[----:B------:R-:W-:-:S09]  /*01e0*/  UISETP.NE.AND.EX UP0, UPT, UR5, URZ, UPT, UP0 ;  /* 0x000000ff0500728c */ /* 0x000fd2000bf05300 */
[----:B------:R-:W-:Y:S05]  /*01f0*/  BRA.U UP0, `(.L_x_2) ;  /* 0x0000000100287547 */ /* 0x000fea000b800000 */
[----:B------:R-:W2:Y:S02]  /*0200*/  LDCU.64 UR4, c[0x0][0x8a8] ;  /* 0x00011500ff0477ac */ /* 0x000ea40008000a00 */
[----:B--2---:R-:W-:-:S04]  /*0210*/  UISETP.NE.U32.AND UP0, UPT, UR4, URZ, UPT ;  /* 0x000000ff0400728c */ /* 0x004fc8000bf05070 */
[----:B------:R-:W-:-:S09]  /*0220*/  UISETP.NE.AND.EX UP0, UPT, UR5, URZ, UPT, UP0 ;  /* 0x000000ff0500728c */ /* 0x000fd2000bf05300 */
[----:B------:R-:W-:Y:S05]  /*0230*/  BRA.U !UP0, `(.L_x_3) ;  /* 0x0000000108107547 */ /* 0x000fea000b800000 */
[----:B------:R-:W2:Y:S01]  /*0240*/  LDC.64 R24, c[0x0][0x8a8] ;  /* 0x00022a00ff187b82 */ /* 0x000ea20000000a00 */
[----:B------:R-:W2:Y:S02]  /*0250*/  LDCU.64 UR4, c[0x0][0x358] ;  /* 0x00006b00ff0477ac */ /* 0x000ea40008000a00 */
[----:B--2---:R2:W5:Y:S01]  /*0260*/  LDG.E R24, desc[UR4][R24.64] ;  /* 0x0000000418187981 */ /* 0x004562000c1e1900 */
[----:B------:R-:W-:Y:S05]  /*0270*/  BRA `(.L_x_2) ;  /* 0x0000000000087947 */ /* 0x000fea0003800000 */
.L_x_3:
[----:B------:R-:W2:Y:S02]  /*0280*/  LDCU UR4, c[0x0][0x8a0] ;  /* 0x00011400ff0477ac */ /* 0x000ea40008000800 */
[----:B--2---:R-:W-:Y:S02]  /*0290*/  MOV R24, UR4 ;  /* 0x0000000400187c02 */ /* 0x004fe40008000f00 */
.L_x_2:
[----:B------:R-:W-:Y:S01]  /*02a0*/  IMAD.U32 R3, RZ, RZ, UR21 ;  /* 0x00000015ff037e24 */ /* 0x000fe2000f8e00ff */
[----:B------:R-:W-:Y:S04]  /*02b0*/  BSSY.RECONVERGENT B0, `(.L_x_4) ;  /* 0x000000c000007945 */ /* 0x000fe80003800200 */
[C---:B------:R-:W-:Y:S02]  /*02c0*/  ISETP.NE.OR P3, PT, R3.reuse, 0x1, !P0 ;  /* 0x000000010300780c */ /* 0x040fe40004765670 */
[----:B------:R-:W-:-:S11]  /*02d0*/  ISETP.NE.OR P2, PT, R3, 0x3, !P0 ;  /* 0x000000030300780c */ /* 0x000fd60004745670 */
[----:B------:R-:W-:Y:S05]  /*02e0*/  @P3 BRA `(.L_x_5) ;  /* 0x0000000000203947 */ /* 0x000fea0003800000 */
[----:B------:R-:W3:Y:S02]  /*02f0*/  LDCU.64 UR4, c[0x0][0x348] ;  /* 0x00006900ff0477ac */ /* 0x000ee40008000a00 */
[----:B---3--:R-:W-:Y:S02]  /*0300*/  UIADD3 UR6, UP1, UPT, UR4, 0x80, URZ ;  /* 0x0000008004067890 */ /* 0x008fe4000ff3e0ff */
[----:B------:R-:W-:Y:S02]  /*0310*/  UIADD3 UR4, UP0, UPT, UR4, 0x180, URZ ;  /* 0x0000018004047890 */ /* 0x000fe4000ff1e0ff */
[----:B------:R-:W-:Y:S02]  /*0320*/  UIADD3.X UR7, UPT, UPT, URZ, UR5, URZ, UP1, !UPT ;  /* 0x00000005ff077290 */ /* 0x000fe40008ffe4ff */
[----:B------:R-:W-:-:S07]  /*0330*/  UIADD3.X UR5, UPT, UPT, URZ, UR5, URZ, UP0, !UPT ;  /* 0x00000005ff057290 */ /* 0x000fce00087fe4ff */
[----:B------:R3:W-:Y:S02]  /*0340*/  UTMACCTL.PF [UR6] ;  /* 0x00000000060079b9 */ /* 0x0007e40008040000 */
[----:B------:R3:W-:Y:S02]  /*0350*/  UTMACCTL.PF [UR4] ;  /* 0x00000000040079b9 */ /* 0x0007e40008040000 */
[----:B---3--:R-:W-:Y:S01]  /*0360*/  NOP ;  /* 0x0000000000007918 */ /* 0x008fe20000000000 */
.L_x_5:
[----:B------:R-:W-:Y:S05]  /*0370*/  BSYNC.RECONVERGENT B0 ;  /* 0x0000000000007941 */ /* 0x000fea0003800200 */
.L_x_4:
[----:B------:R-:W-:Y:S04]  /*0380*/  BSSY.RECONVERGENT B0, `(.L_x_6) ;  /* 0x000000a000007945 */ /* 0x000fe80003800200 */
        /* <DEDUP_REMOVED lines=9> */
.L_x_7:
[----:B------:R-:W-:Y:S05]  /*0420*/  BSYNC.RECONVERGENT B0 ;  /* 0x0000000000007941 */ /* 0x000fea0003800200 */
.L_x_6:
[----:B------:R-:W3:Y:S01]  /*0430*/  LDCU.64 UR4, c[0x0][0x888] ;  /* 0x00011100ff0477ac */ /* 0x000ee20008000a00 */
[----:B------:R-:W-:Y:S01]  /*0440*/  ISETP.NE.AND.EX P1, PT, RZ, UR9, PT, P1 ;  /* 0x00000009ff007c0c */ /* 0x000fe2000bf25310 */
[----:B------:R-:W-:Y:S01]  /*0450*/  UPLOP3.LUT UP4, UPT, UPT, UPT, UPT, 0x80, 0x8 ;  /* 0x000000000008789c */ /* 0x000fe20003f8f070 */
[----:B---3--:R-:W-:-:S04]  /*0460*/  ISETP.NE.U32.AND P2, PT, RZ, UR4, PT ;  /* 0x00000004ff007c0c */ /* 0x008fc8000bf45070 */
[----:B------:R-:W-:-:S13]  /*0470*/  ISETP.NE.AND.EX P2, PT, RZ, UR5, PT, P2 ;  /* 0x00000005ff007c0c */ /* 0x000fda000bf45320 */
[----:B------:R-:W-:Y:S05]  /*0480*/  @P2 BRA P1, `(.L_x_8) ;  /* 0x0000000000282947 */ /* 0x000fea0000800000 */
[----:B------:R-:W-:Y:S01]  /*0490*/  UISETP.NE.U32.AND UP0, UPT, UR8, URZ, UPT ;  /* 0x000000ff0800728c */ /* 0x000fe2000bf05070 */
[----:B-----5:R-:W-:Y:S01]  /*04a0*/  FSETP.NEU.AND P1, PT, R27, RZ, PT ;  /* 0x000000ff1b00720b */ /* 0x020fe20003f2d000 */
[----:B------:R-:W-:Y:S02]  /*04b0*/  UISETP.NE.U32.AND UP2, UPT, UR4, URZ, UPT ;  /* 0x000000ff0400728c */ /* 0x000fe4000bf45070 */
[----:B------:R-:W-:Y:S02]  /*04c0*/  UISETP.NE.AND.EX UP1, UPT, UR9, URZ, UPT, UP0 ;  /* 0x000000ff0900728c */ /* 0x000fe4000bf25300 */
[----:B------:R-:W-:-:S04]  /*04d0*/  UISETP.NE.AND.EX UP0, UPT, UR5, URZ, UPT, UP2 ;  /* 0x000000ff0500728c */ /* 0x000fc8000bf05320 */
[----:B------:R-:W-:-:S04]  /*04e0*/  USEL UR4, URZ, 0xffffffff, UP0 ;  /* 0xffffffffff047887 */ /* 0x000fc80008000000 */
[----:B------:R-:W-:Y:S01]  /*04f0*/  VOTEU.ANY UP0, P1 ;  /* 0x0000000000ff7886 */ /* 0x000fe20000800100 */
[----:B------:R-:W-:-:S04]  /*0500*/  @!UP1 USEL UR4, URZ, 0xffffffff, UP0 ;  /* 0xffffffffff049887 */ /* 0x000fc80008000000 */
[----:B------:R-:W-:-:S04]  /*0510*/  ULOP3.LUT UR4, UR4, 0x1, URZ, 0xc0, !UPT ;  /* 0x0000000104047892 */ /* 0x000fc8000f8ec0ff */
[----:B------:R-:W-:-:S11]  /*0520*/  UISETP.NE.U32.AND UP4, UPT, UR4, 0x1, UPT ;  /* 0x000000010400788c */ /* 0x000fd6000bf85070 */
.L_x_8:
[----:B------:R-:W3:Y:S01]  /*0530*/  SHFL.IDX PT, R3, R57, RZ, 0x1f ;  /* 0x00001fff39037589 */ /* 0x000ee200000e0000 */
[----:B------:R-:W-:Y:S01]  /*0540*/  R2UR UR4, R2 ;  /* 0x00000000020472ca */ /* 0x000fe200000e0000 */
[----:B------:R-:W-:-:S04]  /*0550*/  UISETP.NE.AND UP0, UPT, UR21, 0x2, UPT ;  /* 0x000000021500788c */ /* 0x000fc8000bf05270 */
[----:B------:R-:W-:-:S08]  /*0560*/  USEL UR46, URZ, 0x1, UP0 ;  /* 0x00000001ff2e7887 */ /* 0x000fd00008000000 */
[----:B------:R-:W-:-:S06]  /*0570*/  UISETP.EQ.AND UP1, UPT, UR4, URZ, !UP0 ;  /* 0x000000ff0400728c */ /* 0x000fcc000c722270 */
[----:B------:R-:W-:Y:S02]  /*0580*/  PLOP3.LUT P4, PT, P0, PT, UP1, 0x80, 0x8 ;  /* 0x000000000008781c */ /* 0x000fe4000078f018 */
[----:B---3--:R-:W-:-:S13]  /*0590*/  ISETP.NE.AND P1, PT, R3, RZ, PT ;  /* 0x000000ff0300720c */ /* 0x008fda0003f25270 */
[----:B------:R-:W-:Y:S05]  /*05a0*/  @P1 BRA `(.L_x_9) ;  /* 0x0000000000441947 */ /* 0x000fea0003800000 */
[----:B------:R-:W-:Y:S01]  /*05b0*/  UMOV UR4, 0x400 ;  /* 0x0000040000047882 */ /* 0x000fe20000000000 */
[----:B------:R-:W-:Y:S01]  /*05c0*/  UMOV UR8, 0x1 ;  /* 0x0000000100087882 */ /* 0x000fe20000000000 */
[----:B------:R-:W-:Y:S01]  /*05d0*/  UMOV UR6, 0x4 ;  /* 0x0000000400067882 */ /* 0x000fe20000000000 */
[----:B------:R-:W-:Y:S02]  /*05e0*/  ULEA UR4, UR61, UR4, 0x18 ;  /* 0x000000043d047291 */ /* 0x000fe4000f8ec0ff */
[----:B------:R-:W-:-:S04]  /*05f0*/  UIADD3 UR8, UPT, UPT, -UR8, 0x100000, URZ ;  /* 0x0010000008087890 */ /* 0x000fc8000fffe1ff */
[----:B------:R-:W-:Y:S02]  /*0600*/  USHF.L.U32 UR9, UR8, 0xb, URZ ;  /* 0x0000000b08097899 */ /* 0x000fe400080006ff */
[----:B------:R-:W-:Y:S02]  /*0610*/  USHF.L.U32 UR8, UR8, 0x1, URZ ;  /* 0x0000000108087899 */ /* 0x000fe400080006ff */
[----:B------:R-:W-:-:S04]  /*0620*/  UIADD3 UR6, UPT, UPT, -UR6, 0x100000, URZ ;  /* 0x0010000006067890 */ /* 0x000fc8000fffe1ff */
[----:B------:R-:W-:Y:S02]  /*0630*/  USHF.L.U32 UR7, UR6, 0xb, URZ ;  /* 0x0000000b06077899 */ /* 0x000fe400080006ff */
[----:B------:R-:W-:Y:S01]  /*0640*/  USHF.L.U32 UR6, UR6, 0x1, URZ ;  /* 0x0000000106067899 */ /* 0x000fe200080006ff */
[----:B------:R-:W-:Y:S01]  /*0650*/  ELECT P1, URZ, PT ;  /* 0x0000000000ff782f */ /* 0x000fe20003820000 */
[----:B------:R-:W3:Y:S02]  /*0660*/  FENCE.VIEW.ASYNC.S ;  /* 0x00000000000073c6 */ /* 0x000ee40000000000 */
[----:B---3--:R3:W4:Y:S08]  /*0670*/  SYNCS.EXCH.64 URZ, [UR4], UR8 ;  /* 0x0000000804ff75b2 */ /* 0x0087300008000100 */
[----:B------:R3:W1:Y:S01]  /*0680*/  SYNCS.EXCH.64 URZ, [UR4+0x10], UR6 ;  /* 0x0000100604ff75b2 */ /* 0x0006620008000100 */
[----:B------:R3:W1:Y:S01]  /*0690*/  SYNCS.EXCH.64 URZ, [UR4+0x8], UR8 ;  /* 0x0000080804ff75b2 */ /* 0x0006620008000100 */
[----:B------:R3:W1:Y:S01]  /*06a0*/  SYNCS.EXCH.64 URZ, [UR4+0x18], UR6 ;  /* 0x0000180604ff75b2 */ /* 0x0006620008000100 */
[----:B------:R-:W-:Y:S01]  /*06b0*/  NOP ;  /* 0x0000000000007918 */ /* 0x000fe20000000000 */
.L_x_9:
[----:B------:R-:W2:Y:S01]  /*06c0*/  SHFL.IDX PT, R3, R57, RZ, 0x1f ;  /* 0x00001fff39037589 */ /* 0x000ea200000e0000 */
[----:B------:R-:W-:Y:S01]  /*06d0*/  NOP ;  /* 0x0000000000007918 */ /* 0x000fe20000000000 */
[----:B--2---:R-:W-:-:S13]  /*06e0*/  ISETP.NE.AND P1, PT, R3, 0x1, PT ;  /* 0x000000010300780c */ /* 0x004fda0003f25270 */
[----:B------:R-:W-:Y:S05]  /*06f0*/  @P1 BRA `(.L_x_10) ;  /* 0x0000000000541947 */ /* 0x000fea0003800000 */
[----:B---3--:R-:W-:Y:S01]  /*0700*/  UMOV UR4, 0x400 ;  /* 0x0000040000047882 */ /* 0x008fe20000000000 */
        /* <DEDUP_REMOVED lines=10> */
[----:B------:R-:W2:Y:S02]  /*07b0*/  FENCE.VIEW.ASYNC.S ;  /* 0x00000000000073c6 */ /* 0x000ea40000000000 */
[----:B--2---:R2:W3:Y:S08]  /*07c0*/  SYNCS.EXCH.64 URZ, [UR4+0x20], UR8 ;  /* 0x0000200804ff75b2 */ /* 0x0044f00008000100 */
[----:B------:R2:W1:Y:S01]  /*07d0*/  SYNCS.EXCH.64 URZ, [UR4+0x40], UR6 ;  /* 0x0000400604ff75b2 */ /* 0x0004620008000100 */
[----:B------:R2:W1:Y:S01]  /*07e0*/  SYNCS.EXCH.64 URZ, [UR4+0x28], UR8 ;  /* 0x0000280804ff75b2 */ /* 0x0004620008000100 */
[----:B------:R2:W1:Y:S01]  /*07f0*/  SYNCS.EXCH.64 URZ, [UR4+0x48], UR6 ;  /* 0x0000480604ff75b2 */ /* 0x0004620008000100 */
[----:B------:R2:W1:Y:S01]  /*0800*/  SYNCS.EXCH.64 URZ, [UR4+0x30], UR8 ;  /* 0x0000300804ff75b2 */ /* 0x0004620008000100 */
[----:B------:R2:W1:Y:S01]  /*0810*/  SYNCS.EXCH.64 URZ, [UR4+0x50], UR6 ;  /* 0x0000500604ff75b2 */ /* 0x0004620008000100 */
[----:B------:R2:W1:Y:S01]  /*0820*/  SYNCS.EXCH.64 URZ, [UR4+0x38], UR8 ;  /* 0x0000380804ff75b2 */ /* 0x0004620008000100 */
[----:B------:R2:W1:Y:S01]  /*0830*/  SYNCS.EXCH.64 URZ, [UR4+0x58], UR6 ;  /* 0x0000580604ff75b2 */ /* 0x0004620008000100 */
[----:B------:R-:W-:Y:S01]  /*0840*/  NOP ;  /* 0x0000000000007918 */ /* 0x000fe20000000000 */
.L_x_10:
[----:B------:R-:W4:Y:S01]  /*0850*/  SHFL.IDX PT, R3, R57, RZ, 0x1f ;  /* 0x00001fff39037589 */ /* 0x000f2200000e0000 */
[----:B------:R-:W-:Y:S01]  /*0860*/  NOP ;  /* 0x0000000000007918 */ /* 0x000fe20000000000 */
[----:B----4-:R-:W-:-:S13]  /*0870*/  ISETP.NE.AND P1, PT, R3, 0x3, PT ;  /* 0x000000030300780c */ /* 0x010fda0003f25270 */
[----:B------:R-:W-:Y:S05]  /*0880*/  @P1 BRA `(.L_x_11) ;  /* 0x00000000002c1947 */ /* 0x000fea0003800000 */
[----:B--23--:R-:W-:Y:S01]  /*0890*/  UMOV UR6, 0x400 ;  /* 0x0000040000067882 */ /* 0x00cfe20000000000 */
[----:B------:R-:W-:Y:S01]  /*08a0*/  UMOV UR4, 0x20 ;  /* 0x0000002000047882 */ /* 0x000fe20000000000 */
[----:B------:R-:W-:Y:S02]  /*08b0*/  ULEA UR6, UR61, UR6, 0x18 ;  /* 0x000000063d067291 */ /* 0x000fe4000f8ec0ff */
[----:B------:R-:W-:-:S04]  /*08c0*/  UIADD3 UR4, UPT, UPT, -UR4, 0x100000, URZ ;  /* 0x0010000004047890 */ /* 0x000fc8000fffe1ff */
[----:B------:R-:W-:Y:S02]  /*08d0*/  USHF.L.U32 UR5, UR4, 0xb, URZ ;  /* 0x0000000b04057899 */ /* 0x000fe400080006ff */
[----:B------:R-:W-:Y:S01]  /*08e0*/  USHF.L.U32 UR4, UR4, 0x1, URZ ;  /* 0x0000000104047899 */ /* 0x000fe200080006ff */
[----:B------:R-:W-:Y:S01]  /*08f0*/  ELECT P1, URZ, PT ;  /* 0x0000000000ff782f */ /* 0x000fe20003820000 */
[----:B------:R-:W2:Y:S10]  /*0900*/  FENCE.VIEW.ASYNC.S ;  /* 0x00000000000073c6 */ /* 0x000eb40000000000 */
[----:B--2---:R4:W2:Y:S01]  /*0910*/  SYNCS.EXCH.64 URZ, [UR6+0x60], UR4 ;  /* 0x0000600406ff75b2 */ /* 0x0048a20008000100 */
[----:B------:R4:W3:Y:S02]  /*0920*/  SYNCS.EXCH.64 URZ, [UR6+0x68], UR4 ;  /* 0x0000680406ff75b2 */ /* 0x0008e40008000100 */
[----:B----4-:R-:W-:Y:S01]  /*0930*/  NOP ;  /* 0x0000000000007918 */ /* 0x010fe20000000000 */
.L_x_11:
[----:B------:R-:W4:Y:S01]  /*0940*/  SHFL.IDX PT, R3, R57, RZ, 0x1f ;  /* 0x00001fff39037589 */ /* 0x000f2200000e0000 */
[----:B------:R-:W-:Y:S01]  /*0950*/  NOP ;  /* 0x0000000000007918 */ /* 0x000fe20000000000 */
[----:B----4-:R-:W-:-:S13]  /*0960*/  ISETP.NE.AND P1, PT, R3, 0x4, PT ;  /* 0x000000040300780c */ /* 0x010fda0003f25270 */
[----:B------:R-:W-:Y:S05]  /*0970*/  @P1 BRA `(.L_x_12) ;  /* 0x0000000000481947 */ /* 0x000fea0003800000 */
[----:B--23--:R-:W-:Y:S01]  /*0980*/  UMOV UR4, 0x720 ;  /* 0x0000072000047882 */ /* 0x00cfe20000000000 */
[----:B------:R-:W-:Y:S01]  /*0990*/  UMOV UR6, 0x400 ;  /* 0x0000040000067882 */ /* 0x000fe20000000000 */
[----:B------:R-:W-:Y:S01]  /*09a0*/  USEL UR4, UR4, 0x620, UP4 ;  /* 0x0000062004047887 */ /* 0x000fe2000a000000 */
        /* <DEDUP_REMOVED lines=10> */
[----:B--2---:R4:W2:Y:S08]  /*0a50*/  SYNCS.EXCH.64 URZ, [UR6+0x70], UR8 ;  /* 0x0000700806ff75b2 */ /* 0x0048b00008000100 */
[----:B------:R4:W3:Y:S01]  /*0a60*/  SYNCS.EXCH.64 URZ, [UR6+0x80], UR4 ;  /* 0x0000800406ff75b2 */ /* 0x0008e20008000100 */
[----:B------:R4:W1:Y:S01]  /*0a70*/  SYNCS.EXCH.64 URZ, [UR6+0x78], UR8 ;  /* 0x0000780806ff75b2 */ /* 0x0008620008000100 */
[----:B------:R4:W1:Y:S02]  /*0a80*/  SYNCS.EXCH.64 URZ, [UR6+0x88], UR4 ;  /* 0x0000880406ff75b2 */ /* 0x0008640008000100 */
[----:B----4-:R-:W-:Y:S01]  /*0a90*/  NOP ;  /* 0x0000000000007918 */ /* 0x010fe20000000000 */
.L_x_12:
[----:B------:R-:W4:Y:S01]  /*0aa0*/  SHFL.IDX PT, R3, R57, RZ, 0x1f ;  /* 0x00001fff39037589 */ /* 0x000f2200000e0000 */
[----:B------:R-:W-:Y:S01]  /*0ab0*/  NOP ;  /* 0x0000000000007918 */ /* 0x000fe20000000000 */
[----:B----4-:R-:W-:-:S13]  /*0ac0*/  ISETP.NE.AND P1, PT, R3, 0x5, PT ;  /* 0x000000050300780c */ /* 0x010fda0003f25270 */
[----:B------:R-:W-:Y:S05]  /*0ad0*/  @P1 BRA `(.L_x_13) ;  /* 0x0000000000541947 */ /* 0x000fea0003800000 */
[----:B--23--:R-:W-:Y:S01]  /*0ae0*/  UMOV UR4, 0x400 ;  /* 0x0000040000047882 */ /* 0x00cfe20000000000 */
        /* <DEDUP_REMOVED lines=14> */
[----:B------:R4:W1:Y:S01]  /*0bd0*/  SYNCS.EXCH.64 URZ, [UR4+0xb8], UR8 ;  /* 0x0000b80804ff75b2 */ /* 0x0008620008000100 */
[----:B------:R4:W1:Y:S01]  /*0be0*/  SYNCS.EXCH.64 URZ, [UR4+0xa0], UR6 ;  /* 0x0000a00604ff75b2 */ /* 0x0008620008000100 */
[----:B------:R4:W1:Y:S01]  /*0bf0*/  SYNCS.EXCH.64 URZ, [UR4+0xc0], UR8 ;  /* 0x0000c00804ff75b2 */ /* 0x0008620008000100 */
[----:B------:R4:W1:Y:S01]  /*0c00*/  SYNCS.EXCH.64 URZ, [UR4+0xa8], UR6 ;  /* 0x0000a80604ff75b2 */ /* 0x0008620008000100 */
[----:B------:R4:W1:Y:S02]  /*0c10*/  SYNCS.EXCH.64 URZ, [UR4+0xc8], UR8 ;  /* 0x0000c80804ff75b2 */ /* 0x0008640008000100 */
[----:B----4-:R-:W-:Y:S01]  /*0c20*/  NOP ;  /* 0x0000000000007918 */ /* 0x010fe20000000000 */
.L_x_13:
[----:B------:R-:W4:Y:S01]  /*0c30*/  SHFL.IDX PT, R3, R57, RZ, 0x1f ;  /* 0x00001fff39037589 */ /* 0x000f2200000e0000 */
[----:B------:R-:W-:Y:S01]  /*0c40*/  ISETP.NE.OR P0, PT, RZ, UR21, !P0 ;  /* 0x00000015ff007c0c */ /* 0x000fe2000c705670 */
        /* <DEDUP_REMOVED lines=12> */
[----:B------:R4:W3:Y:S01]  /*0d10*/  SYNCS.EXCH.64 URZ, [UR4+0xe0], UR6 ;  /* 0x0000e00604ff75b2 */ /* 0x0008e20008000100 */
[----:B------:R4:W1:Y:S01]  /*0d20*/  SYNCS.EXCH.64 URZ, [UR4+0xd8], UR6 ;  /* 0x0000d80604ff75b2 */ /* 0x0008620008000100 */
[----:B------:R4:W1:Y:S02]  /*0d30*/  SYNCS.EXCH.64 URZ, [UR4+0xe8], UR6 ;  /* 0x0000e80604ff75b2 */ /* 0x0008640008000100 */
[----:B----4-:R-:W-:Y:S01]  /*0d40*/  NOP ;  /* 0x0000000000007918 */ /* 0x010fe20000000000 */
.L_x_14:
[----:B------:R-:W-:Y:S01]  /*0d50*/  VOTEU.ALL UP0, P0 ;  /* 0x0000000000ff7886 */ /* 0x000fe20000000000 */
[----:B--23--:R-:W-:Y:S01]  /*0d60*/  UMOV UR4, 0x20 ;  /* 0x0000002000047882 */ /* 0x00cfe20000000000 */
[----:B------:R-:W2:Y:S01]  /*0d70*/  LDCU UR7, c[0x0][0x36c] ;  /* 0x00006d80ff0777ac */ /* 0x000ea20008000800 */
[----:B------:R-:W-:Y:S01]  /*0d80*/  NOP ;  /* 0x0000000000007918 */ /* 0x000fe20000000000 */
[----:B-1----:R-:W-:Y:S01]  /*0d90*/  LOP3.LUT R5, R69, 0x1f, RZ, 0xc0, !PT ;  /* 0x0000001f45057812 */ /* 0x002fe200078ec0ff */
[----:B------:R-:W-:Y:S01]  /*0da0*/  @!UP0 UMOV UR6, 0x400 ;  /* 0x0000040000068882 */ /* 0x000fe20000000000 */
[----:B------:R-:W-:-:S04]  /*0db0*/  @!UP0 UIADD3 UR4, UPT, UPT, -UR4, 0x100000, URZ ;  /* 0x0010000004048890 */ /* 0x000fc8000fffe1ff */
[----:B------:R-:W-:Y:S02]  /*0dc0*/  @!UP0 USHF.L.U32 UR5, UR4, 0xb, URZ ;  /* 0x0000000b04058899 */ /* 0x000fe400080006ff */
[----:B------:R-:W-:Y:S02]  /*0dd0*/  @!UP0 USHF.L.U32 UR4, UR4, 0x1, URZ ;  /* 0x0000000104048899 */ /* 0x000fe400080006ff */
[----:B------:R-:W-:Y:S01]  /*0de0*/  @!UP0 ULEA UR6, UR61, UR6, 0x18 ;  /* 0x000000063d068291 */ /* 0x000fe2000f8ec0ff */
[----:B------:R-:W-:Y:S01]  /*0df0*/  VOTEU.ALL UP0, P0 ;  /* 0x0000000000ff7886 */ /* 0x000fe20000000000 */
[----:B------:R-:W-:Y:S02]  /*0e00*/  UISETP.NE.AND UP5, UPT, UR21, URZ, UPT ;  /* 0x000000ff1500728c */ /* 0x000fe4000bfa5270 */
[----:B--2---:R-:W-:Y:S01]  /*0e10*/  UISETP.EQ.U32.AND UP6, UPT, UR7, 0x1, UPT ;  /* 0x000000010700788c */ /* 0x004fe2000bfc2070 */
[----:B------:R-:W1:Y:S07]  /*0e20*/  FENCE.VIEW.ASYNC.S ;  /* 0x00000000000073c6 */ /* 0x000e6e0000000000 */
[----:B-1----:R1:W2:Y:S01]  /*0e30*/  @!UP0 SYNCS.EXCH.64 URZ, [UR6+0xf0], UR4 ;  /* 0x0000f00406ff85b2 */ /* 0x0022a20008000100 */
[----:B------:R-:W-:Y:S05]  /*0e40*/  BRA.U !UP6, `(.L_x_15) ;  /* 0x000000010e087547 */ /* 0x000fea000b800000 */
[----:B--2---:R-:W-:Y:S01]  /*0e50*/  UCGABAR_ARV ;  /* 0x00000000000079c7 */ /* 0x004fe20008000000 */
[----:B------:R-:W-:Y:S05]  /*0e60*/  BRA `(.L_x_16) ;  /* 0x0000000000047947 */ /* 0x000fea0003800000 */
.L_x_15:
[----:B--2---:R-:W-:Y:S01]  /*0e70*/  NOP ;  /* 0x0000000000007918 */ /* 0x004fe20000000000 */
.L_x_16:
[----:B------:R-:W2:Y:S01]  /*0e80*/  S2UR UR25, SR_CTAID.X ;  /* 0x00000000001979c3 */ /* 0x000ea20000002500 */
[----:B------:R-:W-:-:S05]  /*0e90*/  CS2R.32 R59, SR_CgaSize ;  /* 0x00000000003b7805 */ /* 0x000fca0000008a00 */
[----:B------:R-:W-:-:S05]  /*0ea0*/  IMAD R59, R59, -0xa0, RZ ;  /* 0xffffff603b3b7824 */ /* 0x000fca00078e02ff */
[----:B-1----:R-:W-:-:S14]  /*0eb0*/  R2UR UR5, R59 ;  /* 0x000000003b0572ca */ /* 0x002fdc00000e0000 */
[----:B------:R-:W1:Y:S01]  /*0ec0*/  LDCU UR5, c[0x0][UR5+0x2b0] ;  /* 0x00005600050577ac */ /* 0x000e620008000800 */
[----:B------:R-:W-:Y:S02]  /*0ed0*/  R2UR UR9, R2 ;  /* 0x00000000020972ca */ /* 0x000fe400000e0000 */
[----:B------:R-:W-:-:S05]  /*0ee0*/  CS2R.32 R59, SR_CgaSize ;  /* 0x00000000003b7805 */ /* 0x000fca0000008a00 */
[----:B------:R-:W-:-:S05]  /*0ef0*/  IMAD R59, R59, -0xa0, RZ ;  /* 0xffffff603b3b7824 */ /* 0x000fca00078e02ff */
[----:B------:R-:W-:-:S14]  /*0f00*/  R2UR UR4, R59 ;  /* 0x000000003b0472ca */ /* 0x000fdc00000e0000 */
[----:B------:R-:W3:Y:S01]  /*0f10*/  LDCU UR4, c[0x0][UR4+0x2b4] ;  /* 0x00005680040477ac */ /* 0x000ee20008000800 */
[----:B------:R-:W4:Y:S01]  /*0f20*/  S2UR UR20, SR_CTAID.Y ;  /* 0x00000000001479c3 */ /* 0x000f220000002600 */
[----:B------:R-:W-:-:S05]  /*0f30*/  CS2R.32 R59, SR_CgaSize ;  /* 0x00000000003b7805 */ /* 0x000fca0000008a00 */
[----:B------:R-:W-:-:S05]  /*0f40*/  IMAD R59, R59, -0xa0, RZ ;  /* 0xffffff603b3b7824 */ /* 0x000fca00078e02ff */
[----:B------:R-:W-:-:S14]  /*0f50*/  R2UR UR7, R59 ;  /* 0x000000003b0772ca */ /* 0x000fdc00000e0000 */
[----:B------:R-:W3:Y:S01]  /*0f60*/  LDCU UR7, c[0x0][UR7+0x2a0] ;  /* 0x00005400070777ac */ /* 0x000ee20008000800 */
[----:B------:R-:W-:-:S05]  /*0f70*/  CS2R.32 R59, SR_CgaSize ;  /* 0x00000000003b7805 */ /* 0x000fca0000008a00 */
[----:B------:R-:W-:-:S05]  /*0f80*/  IMAD R59, R59, -0xa0, RZ ;  /* 0xffffff603b3b7824 */ /* 0x000fca00078e02ff */
[----:B------:R-:W-:-:S14]  /*0f90*/  R2UR UR8, R59 ;  /* 0x000000003b0872ca */ /* 0x000fdc00000e0000 */
[----:B------:R-:W3:Y:S01]  /*0fa0*/  LDCU UR8, c[0x0][UR8+0x2a4] ;  /* 0x00005480080877ac */ /* 0x000ee20008000800 */
[----:B------:R-:W-:Y:S01]  /*0fb0*/  UISETP.GT.U32.AND UP0, UPT, UR9, 0xffff, UPT ;  /* 0x0000ffff0900788c */ /* 0x000fe2000bf04070 */
[----:B------:R-:W3:Y:S01]  /*0fc0*/  LDCU UR24, c[0x0][0xb24] ;  /* 0x00016480ff1877ac */ /* 0x000ee20008000800 */
[----:B------:R-:W3:Y:S01]  /*0fd0*/  LDCU UR39, c[0x0][0xb24] ;  /* 0x00016480ff2777ac */ /* 0x000ee20008000800 */
[----:B--2---:R-:W-:Y:S01]  /*0fe0*/  I2FP.F32.U32 R4, UR25 ;  /* 0x0000001900047c45 */ /* 0x004fe20008201000 */
[----:B------:R-:W2:Y:S04]  /*0ff0*/  LDCU UR27, c[0x0][0xb30] ;  /* 0x00016600ff1b77ac */ /* 0x000ea80008000800 */
[----:B-1----:R-:W-:Y:S01]  /*1000*/  FMUL R4, R4, UR5 ;  /* 0x0000000504047c20 */ /* 0x002fe20008400000 */
[----:B------:R-:W-:Y:S01]  /*1010*/  USEL UR5, UR9, 0xffff, !UP0 ;  /* 0x0000ffff09057887 */ /* 0x000fe2000c000000 */
[----:B----4-:R-:W-:Y:S01]  /*1020*/  I2FP.F32.U32 R3, UR20 ;  /* 0x0000001400037c45 */ /* 0x010fe20008201000 */
[----:B------:R-:W-:-:S03]  /*1030*/  USHF.L.U32 UR31, UR61, 0x9, URZ ;  /* 0x000000093d1f7899 */ /* 0x000fc600080006ff */
[----:B------:R-:W1:Y:S01]  /*1040*/  F2I.U32.TRUNC.NTZ R4, R4 ;  /* 0x0000000400047305 */ /* 0x000e62000020f000 */
[----:B------:R-:W-:Y:S01]  /*1050*/  ULOP3.LUT UR30, UR5, 0xffff, URZ, 0xc0, !UPT ;  /* 0x0000ffff051e7892 */ /* 0x000fe2000f8ec0ff */
[----:B---3--:R-:W-:Y:S01]  /*1060*/  FMUL R3, R3, UR4 ;  /* 0x0000000403037c20 */ /* 0x008fe20008400000 */
[----:B------:R-:W-:-:S05]  /*1070*/  UMOV UR11, 0x55 ;  /* 0x00000055000b7882 */ /* 0x000fca0000000000 */
[----:B------:R-:W3:Y:S01]  /*1080*/  F2I.U32.TRUNC.NTZ R3, R3 ;  /* 0x0000000300037305 */ /* 0x000ee2000020f000 */
[----:B-1----:R-:W-:Y:S02]  /*1090*/  R2UR UR4, R4 ;  /* 0x00000000040472ca */ /* 0x002fe400000e0000 */
[----:B------:R-:W-:Y:S02]  /*10a0*/  PRMT R4, RZ, 0x7610, R4 ;  /* 0x00007610ff047816 */ /* 0x000fe40000000004 */
[----:B---3--:R-:W-:Y:S02]  /*10b0*/  R2UR UR6, R3 ;  /* 0x00000000030672ca */ /* 0x008fe400000e0000 */
[----:B------:R-:W-:-:S07]  /*10c0*/  PRMT R3, RZ, 0x7610, R3 ;  /* 0x00007610ff037816 */ /* 0x000fce0000000003 */
[----:B------:R-:W-:-:S04]  /*10d0*/  UIADD3 UR5, UPT, UPT, -UR4, URZ, URZ ;  /* 0x000000ff04057290 */ /* 0x000fc8000fffe1ff */
[----:B------:R-:W-:Y:S02]  /*10e0*/  UIMAD UR5, UR7, UR5, UR25 ;  /* 0x00000005070572a4 */ /* 0x000fe4000f8e0219 */
[----:B------:R-:W-:-:S04]  /*10f0*/  UIADD3 UR4, UPT, UPT, -UR6, URZ, URZ ;  /* 0x000000ff06047290 */ /* 0x000fc8000fffe1ff */
[----:B------:R-:W-:Y:S01]  /*1100*/  IMAD.U32 R59, RZ, RZ, UR5 ;  /* 0x00000005ff3b7e24 */ /* 0x000fe2000f8e00ff */
[----:B------:R-:W-:-:S06]  /*1110*/  UIMAD UR4, UR8, UR4, UR20 ;  /* 0x00000004080472a4 */ /* 0x000fcc000f8e0214 */
[----:B------:R-:W-:Y:S01]  /*1120*/  IMAD.U32 R58, RZ, RZ, UR4 ;  /* 0x00000004ff3a7e24 */ /* 0x000fe2000f8e00ff */
[----:B--2---:R-:W-:Y:S06]  /*1130*/  BRA.U UP5, `(.L_x_17) ;  /* 0x0000000105647547 */ /* 0x004fec000b800000 */
[----:B------:R-:W-:Y:S02]  /*1140*/  R2UR UR4, R59 ;  /* 0x000000003b0472ca */ /* 0x000fe400000e0000 */
[----:B------:R-:W-:-:S11]  /*1150*/  R2UR UR12, R58 ;  /* 0x000000003a0c72ca */ /* 0x000fd600000e0000 */
[----:B------:R-:W-:Y:S02]  /*1160*/  UISETP.GT.U32.AND UP0, UPT, UR4, 0x1, UPT ;  /* 0x000000010400788c */ /* 0x000fe4000bf04070 */
[----:B------:R-:W-:Y:S02]  /*1170*/  ULOP3.LUT UR10, UR4, 0xfffffffe, URZ, 0xc0, !UPT ;  /* 0xfffffffe040a7892 */ /* 0x000fe4000f8ec0ff */
[----:B------:R-:W-:Y:S02]  /*1180*/  UISETP.NE.AND UP3, UPT, UR12, URZ, UP0 ;  /* 0x000000ff0c00728c */ /* 0x000fe40008765270 */
[----:B------:R-:W-:Y:S02]  /*1190*/  UISETP.NE.AND UP2, UPT, UR12, 0x1, UP0 ;  /* 0x000000010c00788c */ /* 0x000fe40008745270 */
[----:B------:R-:W-:Y:S02]  /*11a0*/  UISETP.NE.AND UP1, UPT, UR12, 0x2, UP0 ;  /* 0x000000020c00788c */ /* 0x000fe40008725270 */
[----:B------:R-:W-:-:S02]  /*11b0*/  UISETP.NE.AND UP0, UPT, UR12, 0x3, UP0 ;  /* 0x000000030c00788c */ /* 0x000fc40008705270 */
[----:B------:R-:W-:Y:S02]  /*11c0*/  USEL UR6, URZ, 0x1, UP3 ;  /* 0x00000001ff067887 */ /* 0x000fe40009800000 */
[----:B------:R-:W-:Y:S02]  /*11d0*/  USEL UR5, URZ, 0x4, UP2 ;  /* 0x00000004ff057887 */ /* 0x000fe40009000000 */
[----:B------:R-:W-:Y:S02]  /*11e0*/  USEL UR4, URZ, 0x10, UP1 ;  /* 0x00000010ff047887 */ /* 0x000fe40008800000 */
[----:B------:R-:W-:Y:S02]  /*11f0*/  USEL UR9, URZ, 0x40, UP0 ;  /* 0x00000040ff097887 */ /* 0x000fe40008000000 */
[----:B------:R-:W-:Y:S02]  /*1200*/  USEL UR8, URZ, 0x2, UP3 ;  /* 0x00000002ff087887 */ /* 0x000fe40009800000 */
[----:B------:R-:W-:-:S02]  /*1210*/  UIADD3 UR4, UPT, UPT, UR4, UR5, UR6 ;  /* 0x0000000504047290 */ /* 0x000fc4000fffe006 */
[----:B------:R-:W-:Y:S02]  /*1220*/  USEL UR6, URZ, 0x20, UP1 ;  /* 0x00000020ff067887 */ /* 0x000fe40008800000 */
[----:B------:R-:W-:Y:S02]  /*1230*/  USEL UR7, URZ, 0x8, UP2 ;  /* 0x00000008ff077887 */ /* 0x000fe40009000000 */
[----:B------:R-:W-:Y:S02]  /*1240*/  UIADD3 UR5, UPT, UPT, UR8, UR9, UR4 ;  /* 0x0000000908057290 */ /* 0x000fe4000fffe004 */
[----:B------:R-:W-:Y:S02]  /*1250*/  ULEA UR4, UR12, UR10, 0x1 ;  /* 0x0000000a0c047291 */ /* 0x000fe4000f8e08ff */
[----:B------:R-:W-:Y:S02]  /*1260*/  USEL UR8, URZ, 0x80, UP0 ;  /* 0x00000080ff087887 */ /* 0x000fe40008000000 */
[----:B------:R-:W-:-:S03]  /*1270*/  UIADD3 UR5, UPT, UPT, UR6, UR7, UR5 ;  /* 0x0000000706057290 */ /* 0x000fc6000fffe005 */
[----:B------:R-:W-:Y:S01]  /*1280*/  UMOV UR6, 0x3 ;  /* 0x0000000300067882 */ /* 0x000fe20000000000 */
[----:B------:R-:W-:Y:S02]  /*1290*/  UIADD3 UR5, UPT, UPT, UR5, UR8, URZ ;  /* 0x0000000805057290 */ /* 0x000fe4000fffe0ff */
[----:B------:R-:W-:-:S04]  /*12a0*/  USHF.L.U32 UR4, UR6, UR4, URZ ;  /* 0x0000000406047299 */ /* 0x000fc800080006ff */
[----:B------:R-:W-:Y:S02]  /*12b0*/  IMAD.U32 R4, RZ, RZ, UR5 ;  /* 0x00000005ff047e24 */ /* 0x000fe4000f8e00ff */
[----:B------:R-:W-:-:S07]  /*12c0*/  IMAD.U32 R3, RZ, RZ, UR4 ;  /* 0x00000004ff037e24 */ /* 0x000fce000f8e00ff */
.L_x_17:
[----:B------:R-:W1:Y:S01]  /*12d0*/  S2UR UR60, SR_CTAID.Z ;  /* 0x00000000003c79c3 */ /* 0x000e620000002700 */
[----:B------:R-:W-:Y:S02]  /*12e0*/  UISETP.GE.AND UP0, UPT, UR24, 0x1, UPT ;  /* 0x000000011800788c */ /* 0x000fe4000bf06270 */
[----:B------:R-:W-:Y:S02]  /*12f0*/  UISETP.NE.AND UP3, UPT, UR21, 0x2, UPT ;  /* 0x000000021500788c */ /* 0x000fe4000bf65270 */
[----:B------:R-:W-:Y:S02]  /*1300*/  ULOP3.LUT UR31, UR31, 0xc00, URZ, 0xc0, !UPT ;  /* 0x00000c001f1f7892 */ /* 0x000fe4000f8ec0ff */
[----:B------:R-:W-:Y:S01]  /*1310*/  USHF.L.U32 UR30, UR11, UR30, URZ ;  /* 0x0000001e0b1e7299 */ /* 0x000fe200080006ff */
[----:B------:R-:W-:Y:S02]  /*1320*/  UMOV UR16, UR25 ;  /* 0x0000001900107c82 */ /* 0x000fe40008000000 */
[----:B------:R-:W-:Y:S09]  /*1330*/  BRA.U !UP0, `(.L_x_18) ;  /* 0x0000000108d47547 */ /* 0x000ff2000b800000 */
[----:B------:R-:W2:Y:S01]  /*1340*/  LDCU.128 UR12, c[0x0][0xb10] ;  /* 0x00016200ff0c77ac */ /* 0x000ea20008000c00 */
[----:B------:R-:W3:Y:S01]  /*1350*/  LDCU UR6, c[0x0][0x370] ;  /* 0x00006e00ff0677ac */ /* 0x000ee20008000800 */
[----:B------:R-:W4:Y:S01]  /*1360*/  LDCU UR5, c[0x0][0x374] ;  /* 0x00006e80ff0577ac */ /* 0x000f220008000800 */
[----:B------:R-:W1:Y:S01]  /*1370*/  LDCU UR26, c[0x0][0xb0c] ;  /* 0x00016180ff1a77ac */ /* 0x000e620008000800 */
[----:B------:R-:W1:Y:S01]  /*1380*/  LDCU UR4, c[0x0][0xb20] ;  /* 0x00016400ff0477ac */ /* 0x000e620008000800 */
[----:B------:R-:W1:Y:S01]  /*1390*/  LDCU.64 UR8, c[0x0][0xb28] ;  /* 0x00016500ff0877ac */ /* 0x000e620008000a00 */
[----:B--2---:R-:W-:Y:S02]  /*13a0*/  UISETP.NE.AND UP0, UPT, UR14, 0x1, UPT ;  /* 0x000000010e00788c */ /* 0x004fe4000bf05270 */
[----:B----4-:R-:W-:Y:S02]  /*13b0*/  UIMAD.WIDE.U32 UR10, UR5, UR15, URZ ;  /* 0x0000000f050a72a5 */ /* 0x010fe4000f8e00ff */
[----:B---3--:R-:W-:-:S02]  /*13c0*/  UIMAD.WIDE.U32 UR18, UR6, UR12, URZ ;  /* 0x0000000c061272a5 */ /* 0x008fc4000f8e00ff */
[----:B-1----:R-:W-:Y:S02]  /*13d0*/  UISETP.NE.AND UP1, UPT, UR26, 0x1, UPT ;  /* 0x000000011a00788c */ /* 0x002fe4000bf25270 */
[----:B------:R-:W-:Y:S01]  /*13e0*/  UISETP.NE.AND UP2, UPT, UR24, 0x1, UPT ;  /* 0x000000011800788c */ /* 0x000fe2000bf45270 */
[----:B------:R-:W-:Y:S02]  /*13f0*/  UMOV UR10, UR11 ;  /* 0x0000000b000a7c82 */ /* 0x000fe40008000000 */
[----:B------:R-:W-:Y:S01]  /*1400*/  UMOV UR18, UR19 ;  /* 0x0000001300127c82 */ /* 0x000fe20008000000 */
[----:B------:R-:W-:Y:S02]  /*1410*/  @UP0 USHF.R.U32.HI UR5, URZ, UR4, UR10 ;  /* 0x00000004ff050299 */ /* 0x000fe4000801160a */
[----:B------:R-:W-:Y:S02]  /*1420*/  UIMAD.WIDE.U32 UR22, UR20, UR15, URZ ;  /* 0x0000000f141672a5 */ /* 0x000fe4000f8e00ff */
[----:B------:R-:W-:-:S02]  /*1430*/  UIMAD.WIDE.U32 UR10, UR5, UR8, URZ ;  /* 0x00000008050a72a5 */ /* 0x000fc4000f8e00ff */
[----:B------:R-:W-:Y:S02]  /*1440*/  @UP1 USHF.R.U32.HI UR6, URZ, UR13, UR18 ;  /* 0x0000000dff061299 */ /* 0x000fe40008011612 */
[----:B------:R-:W-:Y:S02]  /*1450*/  UIMAD.WIDE.U32 UR16, UR25, UR12, URZ ;  /* 0x0000000c191072a5 */ /* 0x000fe4000f8e00ff */
[----:B------:R-:W-:Y:S01]  /*1460*/  UIMAD.WIDE.U32 UR18, UR6, UR8, URZ ;  /* 0x00000008061272a5 */ /* 0x000fe2000f8e00ff */
[----:B------:R-:W-:Y:S01]  /*1470*/  UMOV UR22, UR23 ;  /* 0x0000001700167c82 */ /* 0x000fe20008000000 */
[----:B------:R-:W-:Y:S01]  /*1480*/  UMOV UR10, UR11 ;  /* 0x0000000b000a7c82 */ /* 0x000fe20008000000 */
[----:B------:R-:W-:Y:S02]  /*1490*/  USHF.R.U32.HI UR22, URZ, UR4, UR22 ;  /* 0x00000004ff167299 */ /* 0x000fe40008011616 */
[----:B------:R-:W-:Y:S02]  /*14a0*/  @UP2 USHF.R.U32.HI UR5, URZ, UR9, UR10 ;  /* 0x00000009ff052299 */ /* 0x000fe4000801160a */
[----:B------:R-:W-:Y:S01]  /*14b0*/  UMOV UR7, UR19 ;  /* 0x0000001300077c82 */ /* 0x000fe20008000000 */
[----:B------:R-:W-:Y:S01]  /*14c0*/  UMOV UR16, UR17 ;  /* 0x0000001100107c82 */ /* 0x000fe20008000000 */
[----:B------:R-:W-:-:S02]  /*14d0*/  @UP2 USHF.R.U32.HI UR6, URZ, UR9, UR7 ;  /* 0x00000009ff062299 */ /* 0x000fc40008011607 */
[----:B------:R-:W-:Y:S02]  /*14e0*/  USHF.R.U32.HI UR16, URZ, UR13, UR16 ;  /* 0x0000000dff107299 */ /* 0x000fe40008011610 */
[----:B------:R-:W-:Y:S02]  /*14f0*/  USEL UR4, UR20, UR22, !UP0 ;  /* 0x0000001614047287 */ /* 0x000fe4000c000000 */
[----:B------:R-:W-:Y:S02]  /*1500*/  UIMAD UR7, UR5, UR24, URZ ;  /* 0x00000018050772a4 */ /* 0x000fe4000f8e02ff */
[----:B------:R-:W-:Y:S02]  /*1510*/  USEL UR5, UR25, UR16, !UP1 ;  /* 0x0000001019057287 */ /* 0x000fe4000c800000 */
[----:B------:R-:W-:Y:S02]  /*1520*/  UIMAD UR12, UR6, UR24, URZ ;  /* 0x00000018060c72a4 */ /* 0x000fe4000f8e02ff */
[----:B------:R-:W-:-:S02]  /*1530*/  UISETP.GE.AND UP0, UPT, UR4, UR7, UPT ;  /* 0x000000070400728c */ /* 0x000fc4000bf06270 */
[----:B------:R-:W-:Y:S02]  /*1540*/  UIMAD.WIDE.U32 UR10, UR4, UR8, URZ ;  /* 0x00000008040a72a5 */ /* 0x000fe4000f8e00ff */
[----:B------:R-:W-:Y:S02]  /*1550*/  UISETP.GE.OR UP0, UPT, UR5, UR12, UP0 ;  /* 0x0000000c0500728c */ /* 0x000fe40008706670 */
[----:B------:R-:W-:Y:S02]  /*1560*/  UIMAD.WIDE.U32 UR12, UR5, UR8, URZ ;  /* 0x00000008050c72a5 */ /* 0x000fe4000f8e00ff */
[----:B------:R-:W-:Y:S01]  /*1570*/  UIADD3 UR10, UPT, UPT, -UR4, URZ, URZ ;  /* 0x000000ff040a7290 */ /* 0x000fe2000fffe1ff */
[----:B------:R-:W-:Y:S01]  /*1580*/  UMOV UR8, UR11 ;  /* 0x0000000b00087c82 */ /* 0x000fe20008000000 */
[----:B------:R-:W-:Y:S02]  /*1590*/  UIADD3 UR16, UPT, UPT, -UR5, URZ, URZ ;  /* 0x000000ff05107290 */ /* 0x000fe4000fffe1ff */
[----:B------:R-:W-:-:S03]  /*15a0*/  USHF.R.U32.HI UR8, URZ, UR9, UR8 ;  /* 0x00000009ff087299 */ /* 0x000fc60008011608 */
[----:B------:R-:W-:Y:S01]  /*15b0*/  @!UP0 UMOV UR7, UR13 ;  /* 0x0000000d00078c82 */ /* 0x000fe20008000000 */
[----:B------:R-:W-:Y:S02]  /*15c0*/  UIMAD UR20, UR14, UR10, UR20 ;  /* 0x0000000a0e1472a4 */ /* 0x000fe4000f8e0214 */
[----:B------:R-:W-:Y:S02]  /*15d0*/  USEL UR8, UR4, UR8, !UP2 ;  /* 0x0000000804087287 */ /* 0x000fe4000d000000 */
[----:B------:R-:W-:Y:S02]  /*15e0*/  @!UP0 USHF.R.U32.HI UR7, URZ, UR9, UR7 ;  /* 0x00000009ff078299 */ /* 0x000fe40008011607 */
[----:B------:R-:W-:Y:S02]  /*15f0*/  UIADD3 UR9, UPT, UPT, -UR8, URZ, URZ ;  /* 0x000000ff08097290 */ /* 0x000fe4000fffe1ff */
[----:B------:R-:W-:Y:S02]  /*1600*/  @!UP0 USEL UR7, UR5, UR7, !UP2 ;  /* 0x0000000705078287 */ /* 0x000fe4000d000000 */
[----:B------:R-:W-:-:S02]  /*1610*/  UIMAD UR9, UR24, UR9, UR4 ;  /* 0x00000009180972a4 */ /* 0x000fc4000f8e0204 */
[----:B------:R-:W-:Y:S02]  /*1620*/  @!UP0 UIADD3 UR8, UPT, UPT, UR8, -UR7, URZ ;  /* 0x8000000708088290 */ /* 0x000fe4000fffe0ff */
[----:B------:R-:W-:Y:S02]  /*1630*/  @!UP0 UIMAD UR6, UR9, UR6, UR7 ;  /* 0x00000006090682a4 */ /* 0x000fe4000f8e0207 */
[----:B------:R-:W-:Y:S02]  /*1640*/  @!UP0 UIMAD UR4, UR8, UR24, UR5 ;  /* 0x00000018080482a4 */ /* 0x000fe4000f8e0205 */
[----:B------:R-:W-:Y:S02]  /*1650*/  UIMAD UR16, UR26, UR16, UR25 ;  /* 0x000000101a1072a4 */ /* 0x000fe4000f8e0219 */
[----:B------:R-:W-:Y:S01]  /*1660*/  UIMAD UR20, UR4, UR14, UR20 ;  /* 0x0000000e041472a4 */ /* 0x000fe2000f8e0214 */
[----:B------:R-:W-:Y:S02]  /*1670*/  @!UP0 UMOV UR5, UR6 ;  /* 0x0000000600058c82 */ /* 0x000fe40008000000 */
[----:B------:R-:W-:-:S12]  /*1680*/  UIMAD UR16, UR5, UR26, UR16 ;  /* 0x0000001a051072a4 */ /* 0x000fd8000f8e0210 */
.L_x_18:
[----:B------:R-:W-:-:S09]  /*1690*/  UISETP.NE.AND UP0, UPT, UR27, 0x1, UPT ;  /* 0x000000011b00788c */ /* 0x000fd2000bf05270 */
[----:B------:R-:W-:Y:S05]  /*16a0*/  BRA.U UP0, `(.L_x_19) ;  /* 0x0000000100447547 */ /* 0x000fea000b800000 */
[----:B------:R-:W2:Y:S01]  /*16b0*/  LDCU.128 UR8, c[0x0][0xb10] ;  /* 0x00016200ff0877ac */ /* 0x000ea20008000c00 */
[----:B------:R-:W3:Y:S01]  /*16c0*/  LDCU UR12, c[0x0][0xb0c] ;  /* 0x00016180ff0c77ac */ /* 0x000ee20008000800 */
[----:B------:R-:W4:Y:S01]  /*16d0*/  LDCU UR13, c[0x0][0xb20] ;  /* 0x00016400ff0d77ac */ /* 0x000f220008000800 */
[----:B--2---:R-:W-:Y:S02]  /*16e0*/  UIMAD.WIDE.U32 UR6, UR16, UR8, URZ ;  /* 0x00000008100672a5 */ /* 0x004fe4000f8e00ff */
[----:B------:R-:W-:Y:S02]  /*16f0*/  UIMAD.WIDE.U32 UR4, UR20, UR11, URZ ;  /* 0x0000000b140472a5 */ /* 0x000fe4000f8e00ff */
[----:B---3--:R-:W-:Y:S02]  /*1700*/  UISETP.NE.AND UP1, UPT, UR12, 0x1, UPT ;  /* 0x000000010c00788c */ /* 0x008fe4000bf25270 */
[----:B------:R-:W-:Y:S01]  /*1710*/  UISETP.NE.AND UP0, UPT, UR10, 0x1, UPT ;  /* 0x000000010a00788c */ /* 0x000fe2000bf05270 */
[----:B------:R-:W-:-:S02]  /*1720*/  UMOV UR6, UR7 ;  /* 0x0000000700067c82 */ /* 0x000fc40008000000 */
[----:B------:R-:W-:Y:S01]  /*1730*/  UMOV UR4, UR5 ;  /* 0x0000000500047c82 */ /* 0x000fe20008000000 */
[----:B------:R-:W-:Y:S02]  /*1740*/  USHF.R.U32.HI UR6, URZ, UR9, UR6 ;  /* 0x00000009ff067299 */ /* 0x000fe40008011606 */
[----:B----4-:R-:W-:Y:S02]  /*1750*/  USHF.R.U32.HI UR4, URZ, UR13, UR4 ;  /* 0x0000000dff047299 */ /* 0x010fe40008011604 */
[----:B------:R-:W-:Y:S02]  /*1760*/  USEL UR5, UR16, UR6, !UP1 ;  /* 0x0000000610057287 */ /* 0x000fe4000c800000 */
[----:B------:R-:W-:-:S04]  /*1770*/  USEL UR4, UR20, UR4, !UP0 ;  /* 0x0000000414047287 */ /* 0x000fc8000c000000 */
[----:B------:R-:W-:Y:S02]  /*1780*/  UIADD3 UR6, UPT, UPT, -UR4, UR5, URZ ;  /* 0x0000000504067290 */ /* 0x000fe4000fffe1ff */
[----:B------:R-:W-:Y:S02]  /*1790*/  UIADD3 UR4, UPT, UPT, UR4, -UR5, URZ ;  /* 0x8000000504047290 */ /* 0x000fe4000fffe0ff */
[----:B------:R-:W-:Y:S02]  /*17a0*/  UIMAD UR20, UR6, UR10, UR20 ;  /* 0x0000000a061472a4 */ /* 0x000fe4000f8e0214 */
[----:B------:R-:W-:-:S12]  /*17b0*/  UIMAD UR16, UR4, UR12, UR16 ;  /* 0x0000000c041072a4 */ /* 0x000fd8000f8e0210 */
.L_x_19:
[----:B------:R-:W-:Y:S05]  /*17c0*/  BRA.U !UP6, `(.L_x_20) ;  /* 0x000000010e0c7547 */ /* 0x000fea000b800000 */
[----:B------:R-:W-:Y:S01]  /*17d0*/  UCGABAR_WAIT ;  /* 0x0000000000007dc7 */ /* 0x000fe20008000000 */
[----:B------:R-:W-:Y:S01]  /*17e0*/  CCTL.IVALL ;  /* 0x00000000ff00798f */ /* 0x000fe20002000000 */
[----:B------:R-:W-:Y:S05]  /*17f0*/  BRA `(.L_x_21) ;  /* 0x0000000000047947 */ /* 0x000fea0003800000 */
.L_x_20:
[----:B------:R-:W-:Y:S06]  /*1800*/  BAR.SYNC.DEFER_BLOCKING 0x0 ;  /* 0x0000000000007b1d */ /* 0x000fec0000010000 */
.L_x_21:
[----:B------:R-:W-:Y:S05]  /*1810*/  BRA.U UP3, `(.L_x_22) ;  /* 0x0000001503d87547 */ /* 0x000fea000b800000 */
[----:B------:R-:W2:Y:S01]  /*1820*/  LDCU UR6, c[0x0][0x38c] ;  /* 0x00007180ff0677ac */ /* 0x000ea20008000800 */
[----:B------:R-:W-:Y:S01]  /*1830*/  PLOP3.LUT P2, PT, PT, PT, UP4, 0x80, 0x8 ;  /* 0x000000000008781c */ /* 0x000fe20003f4f048 */
[----:B------:R-:W-:Y:S01]  /*1840*/  IMAD.MOV.U32 R12, RZ, RZ, 0x1 ;  /* 0x00000001ff0c7424 */ /* 0x000fe200078e00ff */
[----:B------:R-:W-:Y:S01]  /*1850*/  ISETP.NE.AND P3, PT, R5, RZ, P4 ;  /* 0x000000ff0500720c */ /* 0x000fe20002765270 */
[----:B------:R-:W-:Y:S01]  /*1860*/  USHF.L.U32 UR7, UR25, 0x7, URZ ;  /* 0x0000000719077899 */ /* 0x000fe200080006ff */
[----:B------:R-:W-:Y:S01]  /*1870*/  PLOP3.LUT P2, PT, P2, PT, PT, 0x8, 0x80 ;  /* 0x000000000080781c */ /* 0x000fe2000174e170 */
[----:B------:R-:W-:Y:S01]  /*1880*/  USHF.L.U32 UR69, UR25, 0x6, URZ ;  /* 0x0000000619457899 */ /* 0x000fe200080006ff */
[----:B------:R-:W-:Y:S01]  /*1890*/  CS2R R10, SRZ ;  /* 0x00000000000a7805 */ /* 0x000fe2000001ff00 */
[----:B------:R-:W-:Y:S01]  /*18a0*/  UISETP.NE.AND UP1, UPT, UR21, URZ, UPT ;  /* 0x000000ff1500728c */ /* 0x000fe2000bf25270 */
[----:B------:R-:W-:Y:S01]  /*18b0*/  IMAD.MOV.U32 R9, RZ, RZ, RZ ;  /* 0x000000ffff097224 */ /* 0x000fe200078e00ff */
[----:B------:R-:W3:Y:S01]  /*18c0*/  LDCU UR63, c[0x0][0x370] ;  /* 0x00006e00ff3f77ac */ /* 0x000ee20008000800 */
[----:B------:R-:W-:Y:S01]  /*18d0*/  IMAD.MOV.U32 R8, RZ, RZ, 0x1 ;  /* 0x00000001ff087424 */ /* 0x000fe200078e00ff */
[----:B------:R-:W4:Y:S01]  /*18e0*/  LDCU.64 UR54, c[0x0][0x348] ;  /* 0x00006900ff3677ac */ /* 0x000f220008000a00 */
[----:B--2---:R-:W-:-:S02]  /*18f0*/  UIADD3 UR5, UPT, UPT, UR6, 0x7f, URZ ;  /* 0x0000007f06057890 */ /* 0x004fc4000fffe0ff */
[----:B------:R-:W-:Y:S02]  /*1900*/  UIADD3 UR70, UPT, UPT, UR6, 0xfe, URZ ;  /* 0x000000fe06467890 */ /* 0x000fe4000fffe0ff */
[----:B------:R-:W-:Y:S01]  /*1910*/  USHF.R.S32.HI UR4, URZ, 0x1f, UR5 ;  /* 0x0000001fff047899 */ /* 0x000fe20008011405 */
[----:B------:R-:W2:Y:S03]  /*1920*/  LDCU UR62, c[0x0][0x374] ;  /* 0x00006e80ff3e77ac */ /* 0x000ea60008000800 */
[----:B------:R-:W-:Y:S02]  /*1930*/  ULEA.HI UR4, UR4, UR5, URZ, 0x7 ;  /* 0x0000000504047291 */ /* 0x000fe4000f8f38ff */
[----:B------:R-:W-:Y:S02]  /*1940*/  UIADD3 UR5, UPT, UPT, UR6, -0x1, URZ ;  /* 0xffffffff06057890 */ /* 0x000fe4000fffe0ff */
[----:B------:R-:W-:-:S02]  /*1950*/  USHF.R.S32.HI UR65, URZ, 0x7, UR4 ;  /* 0x00000007ff417899 */ /* 0x000fc40008011404 */
[----:B------:R-:W-:Y:S02]  /*1960*/  UISETP.GE.U32.AND UP2, UPT, UR5, -0xff, UPT ;  /* 0xffffff010500788c */ /* 0x000fe4000bf46070 */
[----:B------:R-:W-:Y:S02]  /*1970*/  UISETP.LT.U32.AND UP0, UPT, UR65, 0x2, UPT ;  /* 0x000000024100788c */ /* 0x000fe4000bf01070 */
[----:B------:R-:W-:Y:S02]  /*1980*/  ULOP3.LUT UR5, UR7, 0x80, URZ, 0xc0, !UPT ;  /* 0x0000008007057892 */ /* 0x000fe4000f8ec0ff */
[----:B------:R-:W-:Y:S02]  /*1990*/  USEL UR64, UR65, 0x2, UP0 ;  /* 0x0000000241407887 */ /* 0x000fe40008000000 */
[----:B------:R-:W-:Y:S02]  /*19a0*/  ULOP3.LUT UR69, UR69, 0x40, URZ, 0xc0, !UPT ;  /* 0x0000004045457892 */ /* 0x000fe4000f8ec0ff */
[----:B------:R-:W-:-:S02]  /*19b0*/  UIADD3 UR4, UPT, UPT, UR64, -0x1, URZ ;  /* 0xffffffff40047890 */ /* 0x000fc4000fffe0ff */
[----:B------:R-:W-:Y:S02]  /*19c0*/  @UP2 UIADD3 UR4, UPT, UPT, UR64, URZ, URZ ;  /* 0x000000ff40042290 */ /* 0x000fe4000fffe0ff */
[----:B------:R-:W-:Y:S02]  /*19d0*/  USEL UR37, UR46, 0x2, UP1 ;  /* 0x000000022e257887 */ /* 0x000fe40008800000 */
[----:B------:R-:W-:Y:S02]  /*19e0*/  ULEA.HI UR67, UR31, UR5, URZ, 0x1b ;  /* 0x000000051f437291 */ /* 0x000fe4000f8fd8ff */
[----:B------:R-:W-:Y:S02]  /*19f0*/  UIADD3 UR68, UPT, UPT, UR65, -UR64, URZ ;  /* 0x8000004041447290 */ /* 0x000fe4000fffe0ff */
[----:B------:R-:W-:Y:S02]  /*1a00*/  UIADD3 UR38, UPT, UPT, UR4, 0x1, URZ ;  /* 0x0000000104267890 */ /* 0x000fe4000fffe0ff */
[----:B------:R-:W-:Y:S01]  /*1a10*/  UIADD3 UR66, UPT, UPT, -UR4, URZ, URZ ;  /* 0x000000ff04427290 */ /* 0x000fe2000fffe1ff */
[----:B--234-:R-:W-:-:S11]  /*1a20*/  UMOV UR23, URZ ;  /* 0x000000ff00177c82 */ /* 0x01cfd60008000000 */
.L_x_46:
[----:B------:R-:W-:Y:S01]  /*1a30*/  UISETP.NE.AND UP0, UPT, UR61, URZ, UPT ;  /* 0x000000ff3d00728c */ /* 0x000fe2000bf05270 */
[----:B------:R-:W2:Y:S08]  /*1a40*/  S2UR UR61, SR_CgaCtaId ;  /* 0x00000000003d79c3 */ /* 0x000eb00000008800 */
[----:B---3--:R-:W-:Y:S05]  /*1a50*/  BRA.U UP0, `(.L_x_23) ;  /* 0x0000000100347547 */ /* 0x008fea000b800000 */
[----:B------:R-:W3:Y:S01]  /*1a60*/  S2R R0, SR_CgaCtaId ;  /* 0x0000000000007919 */ /* 0x000ee20000008800 */
[----:B------:R-:W-:-:S04]  /*1a70*/  MOV R2, 0x400 ;  /* 0x0000040000027802 */ /* 0x000fc80000000f00 */
[----:B---3--:R-:W-:Y:S02]  /*1a80*/  LEA R0, R0, R2, 0x18 ;  /* 0x0000000200007211 */ /* 0x008fe400078ec0ff */
[----:B------:R-:W-:-:S03]  /*1a90*/  SHF.L.U32 R2, R8, 0x1f, RZ ;  /* 0x0000001f08027819 */ /* 0x000fc600000006ff */
[----:B------:R-:W-:-:S04]  /*1aa0*/  IMAD R0, R9, 0x8, R0 ;  /* 0x0000000809007824 */ /* 0x000fc800078e0200 */
[----:B------:R-:W3:Y:S02]  /*1ab0*/  SYNCS.PHASECHK.TRANS64.TRYWAIT P0, [R0+URZ+0xe0], R2 ;  /* 0x0000e002000075a7 */ /* 0x000ee400080011ff */
[----:B---3--:R-:W-:Y:S05]  /*1ac0*/  @!P0 BRA `(.L_x_24) ;  /* 0x000000a800648947 */ /* 0x008fea0003800000 */
.L_x_187:
[----:B------:R-:W-:Y:S01]  /*1ad0*/  VIADD R9, R9, 0x1 ;  /* 0x0000000109097836 */ /* 0x000fe20000000000 */
[----:B------:R3:W-:Y:S04]  /*1ae0*/  SYNCS.ARRIVE.TRANS64.A1T0 RZ, [R0+URZ+0xd0], RZ ;  /* 0x0000d0ff00ff79a7 */ /* 0x0007e800081000ff */
[----:B------:R-:W-:-:S04]  /*1af0*/  ISETP.NE.AND P0, PT, R9, 0x2, PT ;  /* 0x000000020900780c */ /* 0x000fc80003f05270 */
[----:B------:R-:W-:Y:S02]  /*1b00*/  SEL R9, R9, RZ, P0 ;  /* 0x000000ff09097207 */ /* 0x000fe40000000000 */
[----:B---3--:R-:W-:-:S04]  /*1b10*/  SEL R0, RZ, 0x1, P0 ;  /* 0x00000001ff007807 */ /* 0x008fc80000000000 */
[----:B------:R-:W-:-:S07]  /*1b20*/  LOP3.LUT R8, R8, R0, RZ, 0x3c, !PT ;  /* 0x0000000008087212 */ /* 0x000fce00078e3cff */
.L_x_23:
[----:B------:R-:W-:Y:S01]  /*1b30*/  UMOV UR22, 0x400 ;  /* 0x0000040000167882 */ /* 0x000fe20000000000 */
[----:B------:R-:W-:Y:S01]  /*1b40*/  SHF.L.U32 R0, R12, 0x1f, RZ ;  /* 0x0000001f0c007819 */ /* 0x000fe200000006ff */
[----:B--2---:R-:W-:Y:S02]  /*1b50*/  ULEA UR22, UR61, UR22, 0x18 ;  /* 0x000000163d167291 */ /* 0x004fe4000f8ec0ff */
[----:B------:R-:W-:Y:S02]  /*1b60*/  UISETP.GE.U32.AND UP0, UPT, UR70, 0xff, UPT ;  /* 0x000000ff4600788c */ /* 0x000fe4000bf06070 */
[----:B------:R-:W-:Y:S02]  /*1b70*/  ULEA UR4, UR23, UR22, 0x3 ;  /* 0x0000001617047291 */ /* 0x000fe4000f8e18ff */
[----:B------:R-:W-:Y:S01]  /*1b80*/  ULEA UR27, UR20, UR69, 0x7 ;  /* 0x00000045141b7291 */ /* 0x000fe2000f8e38ff */
[----:B------:R-:W-:-:S06]  /*1b90*/  UMOV UR21, URZ ;  /* 0x000000ff00157c82 */ /* 0x000fcc0008000000 */
[----:B------:R2:W3:Y:S01]  /*1ba0*/  SYNCS.PHASECHK.TRANS64.TRYWAIT P1, [UR4+0x10], R0 ;  /* 0x00001000ff0075a7 */ /* 0x0004e20008021104 */
[----:B------:R-:W-:-:S04]  /*1bb0*/  ULEA.HI UR4, UR16, UR16, URZ, 0x1 ;  /* 0x0000001010047291 */ /* 0x000fc8000f8f08ff */
[----:B------:R-:W-:-:S04]  /*1bc0*/  USHF.L.U32 UR4, UR4, 0x7, URZ ;  /* 0x0000000704047899 */ /* 0x000fc800080006ff */
[----:B------:R-:W-:-:S04]  /*1bd0*/  ULOP3.LUT UR59, UR4, 0xffffff00, URZ, 0xc0, !UPT ;  /* 0xffffff00043b7892 */ /* 0x000fc8000f8ec0ff */
[----:B------:R-:W-:Y:S01]  /*1be0*/  UIADD3 UR59, UPT, UPT, UR67, UR59, URZ ;  /* 0x0000003b433b7290 */ /* 0x000fe2000fffe0ff */
[----:B------:R-:W-:Y:S11]  /*1bf0*/  BRA.U !UP0, `(.L_x_25) ;  /* 0x0000000508607547 */ /* 0x000ff6000b800000 */
[----:B------:R-:W-:Y:S01]  /*1c00*/  UMOV UR29, UR66 ;  /* 0x00000042001d7c82 */ /* 0x000fe20008000000 */
[----:B------:R-:W-:Y:S01]  /*1c10*/  UMOV UR6, UR23 ;  /* 0x0000001700067c82 */ /* 0x000fe20008000000 */
[----:B------:R-:W-:-:S05]  /*1c20*/  UMOV UR42, 0x40 ;  /* 0x00000040002a7882 */ /* 0x000fca0000000000 */
.L_x_33:
[----:B------:R-:W-:Y:S01]  /*1c30*/  ULEA UR7, UR6, UR22, 0x3 ;  /* 0x0000001606077291 */ /* 0x000fe2000f8e18ff */
[----:B---3--:R-:W-:Y:S01]  /*1c40*/  @P4 MOV R2, 0x30000 ;  /* 0x0003000000024802 */ /* 0x008fe20000000f00 */
[----:B-123--:R-:W-:Y:S10]  /*1c50*/  @P1 BRA `(.L_x_26) ;  /* 0x00000000000c1947 */ /* 0x00eff40003800000 */
[----:B------:R-:W-:-:S04]  /*1c60*/  SHF.L.U32 R3, R12, 0x1f, RZ ;  /* 0x0000001f0c037819 */ /* 0x000fc800000006ff */
[----:B------:R-:W3:Y:S02]  /*1c70*/  SYNCS.PHASECHK.TRANS64.TRYWAIT P0, [UR7+0x10], R3 ;  /* 0x00001003ff0075a7 */ /* 0x000ee40008001107 */
[----:B---3--:R-:W-:Y:S05]  /*1c80*/  @!P0 BRA `(.L_x_27) ;  /* 0x000000a800088947 */ /* 0x008fea0003800000 */
.L_x_26:
[----:B------:R3:W-:Y:S01]  /*1c90*/  @P4 SYNCS.ARRIVE.TRANS64 RZ, [UR7], R2 ;  /* 0x00000002ffff49a7 */ /* 0x0007e20008000007 */
[----:B------:R-:W-:Y:S02]  /*1ca0*/  ULOP3.LUT UR4, UR37, 0x2, URZ, 0xfc, !UPT ;  /* 0x0000000225047892 */ /* 0x000fe4000f8efcff */
[----:B------:R-:W-:Y:S02]  /*1cb0*/  UIADD3 UR29, UPT, UPT, UR29, 0x1, URZ ;  /* 0x000000011d1d7890 */ /* 0x000fe4000fffe0ff */
[----:B------:R-:W-:Y:S02]  /*1cc0*/  UISETP.NE.AND UP0, UPT, UR4, 0x2, UPT ;  /* 0x000000020400788c */ /* 0x000fe4000bf05270 */
[----:B------:R-:W-:-:S07]  /*1cd0*/  UISETP.NE.AND UP2, UPT, UR29, 0x1, UPT ;  /* 0x000000011d00788c */ /* 0x000fce000bf45270 */
[----:B------:R-:W-:Y:S05]  /*1ce0*/  BRA.U UP0, `(.L_x_28) ;  /* 0x0000000100047547 */ /* 0x000fea000b800000 */
[----:B-1----:R-:W-:Y:S05]  /*1cf0*/  BPT.TRAP 0x1 ;  /* 0x000000040000795c */ /* 0x002fea0000300000 */
.L_x_28:
[----:B------:R-:W-:Y:S04]  /*1d00*/  BSSY.RECONVERGENT B0, `(.L_x_29) ;  /* 0x0000003000007945 */ /* 0x000fe80003800200 */
[----:B------:R-:W-:Y:S05]  /*1d10*/  @!P3 BRA `(.L_x_30) ;  /* 0x000000000004b947 */ /* 0x000fea0003800000 */
[----:B-1----:R-:W-:Y:S05]  /*1d20*/  BPT.TRAP 0x1 ;  /* 0x000000040000795c */ /* 0x002fea0000300000 */
.L_x_30:
[----:B-1----:R-:W-:Y:S05]  /*1d30*/  BSYNC.RECONVERGENT B0 ;  /* 0x0000000000007941 */ /* 0x002fea0003800200 */
.L_x_29:
[----:B------:R-:W-:Y:S01]  /*1d40*/  UIADD3 UR4, UPT, UPT, UR6, 0x1, URZ ;  /* 0x0000000106047890 */ /* 0x000fe2000fffe0ff */
[----:B------:R-:W-:Y:S01]  /*1d50*/  BSSY.RECONVERGENT B0, `(.L_x_31) ;  /* 0x000003e000007945 */ /* 0x000fe20003800200 */
[----:B------:R-:W-:Y:S02]  /*1d60*/  ELECT P0, URZ, PT ;  /* 0x0000000000ff782f */ /* 0x000fe40003800000 */
[----:B------:R-:W-:-:S04]  /*1d70*/  UISETP.NE.AND UP0, UPT, UR4, 0x2, UPT ;  /* 0x000000020400788c */ /* 0x000fc8000bf05270 */
[----:B------:R-:W-:Y:S02]  /*1d80*/  USEL UR5, URZ, 0x1, UP0 ;  /* 0x00000001ff057887 */ /* 0x000fe40008000000 */
[----:B------:R-:W-:-:S04]  /*1d90*/  USEL UR23, UR4, URZ, UP0 ;  /* 0x000000ff04177287 */ /* 0x000fc80008000000 */
[----:B------:R-:W-:Y:S01]  /*1da0*/  ULEA UR4, UR23, UR22, 0x3 ;  /* 0x0000001617047291 */ /* 0x000fe2000f8e18ff */
[----:B------:R-:W-:-:S04]  /*1db0*/  LOP3.LUT R12, R12, UR5, RZ, 0x3c, !PT ;  /* 0x000000050c0c7c12 */ /* 0x000fc8000f8e3cff */
[----:B--2---:R-:W-:-:S04]  /*1dc0*/  SHF.L.U32 R0, R12, 0x1f, RZ ;  /* 0x0000001f0c007819 */ /* 0x004fc800000006ff */
[----:B------:R1:W2:Y:S01]  /*1dd0*/  SYNCS.PHASECHK.TRANS64.TRYWAIT P1, [UR4+0x10], R0 ;  /* 0x00001000ff0075a7 */ /* 0x0002a20008021104 */
[----:B------:R-:W-:Y:S05]  /*1de0*/  @!P0 BRA `(.L_x_32) ;  /* 0x0000000000d08947 */ /* 0x000fea0003800000 */
[----:B------:R-:W-:Y:S02]  /*1df0*/  ULEA UR32, UR6, UR31, 0xe ;  /* 0x0000001f06207291 */ /* 0x000fe4000f8e70ff */
[----:B------:R-:W-:Y:S02]  /*1e00*/  UIADD3 UR4, UP1, UPT, UR54, 0x80, URZ ;  /* 0x0000008036047890 */ /* 0x000fe4000ff3e0ff */
[----:B------:R-:W-:Y:S02]  /*1e10*/  ULEA UR32, UR32, UR22, 0x2 ;  /* 0x0000001620207291 */ /* 0x000fe4000f8e10ff */
[----:B------:R-:W-:Y:S02]  /*1e20*/  ULEA UR13, UR6, UR22, 0xf ;  /* 0x00000016060d7291 */ /* 0x000fe4000f8e78ff */
[----:B------:R-:W-:Y:S02]  /*1e30*/  UIADD3 UR14, UP0, UPT, UR54, 0x180, URZ ;  /* 0x00000180360e7890 */ /* 0x000fe4000ff1e0ff */
[----:B------:R-:W-:-:S02]  /*1e40*/  UIADD3 UR58, UPT, UPT, UR42, -0x40, URZ ;  /* 0xffffffc02a3a7890 */ /* 0x000fc4000fffe0ff */
[----:B------:R-:W-:Y:S02]  /*1e50*/  ULOP3.LUT UR57, UR7, 0xfefffff8, URZ, 0xc0, !UPT ;  /* 0xfefffff807397892 */ /* 0x000fe4000f8ec0ff */
[----:B------:R-:W-:Y:S02]  /*1e60*/  UIADD3.X UR5, UPT, UPT, URZ, UR55, URZ, UP1, !UPT ;  /* 0x00000037ff057290 */ /* 0x000fe40008ffe4ff */
[----:B------:R-:W-:Y:S02]  /*1e70*/  UIADD3 UR56, UPT, UPT, UR32, 0x8400, URZ ;  /* 0x0000840020387890 */ /* 0x000fe4000fffe0ff */
[----:B------:R-:W-:Y:S02]  /*1e80*/  UPRMT UR17, URZ, 0x5410, UR30 ;  /* 0x00005410ff117896 */ /* 0x000fe4000800001e */
[----:B------:R-:W-:Y:S02]  /*1e90*/  UIADD3 UR50, UPT, UPT, UR42, -0x20, URZ ;  /* 0xffffffe02a327890 */ /* 0x000fe4000fffe0ff */
[----:B------:R-:W-:-:S02]  /*1ea0*/  UIADD3 UR48, UPT, UPT, UR32, 0xc400, URZ ;  /* 0x0000c40020307890 */ /* 0x000fc4000fffe0ff */
[----:B------:R-:W-:Y:S02]  /*1eb0*/  UIADD3 UR40, UPT, UPT, UR32, 0x10400, URZ ;  /* 0x0001040020287890 */ /* 0x000fe4000fffe0ff */
[----:B------:R-:W-:Y:S02]  /*1ec0*/  UIADD3 UR34, UPT, UPT, UR42, 0x20, URZ ;  /* 0x000000202a227890 */ /* 0x000fe4000fffe0ff */
[----:B------:R-:W-:Y:S02]  /*1ed0*/  UIADD3 UR32, UPT, UPT, UR32, 0x14400, URZ ;  /* 0x0001440020207890 */ /* 0x000fe4000fffe0ff */
[----:B------:R-:W-:Y:S02]  /*1ee0*/  UIADD3.X UR15, UPT, UPT, URZ, UR55, URZ, UP0, !UPT ;  /* 0x00000037ff0f7290 */ /* 0x000fe400087fe4ff */
[----:B------:R-:W-:Y:S02]  /*1ef0*/  UIADD3 UR24, UPT, UPT, UR13, 0x28400, URZ ;  /* 0x000284000d187890 */ /* 0x000fe4000fffe0ff */
[----:B------:R-:W-:Y:S01]  /*1f00*/  UIADD3 UR8, UPT, UPT, UR13, 0x2a400, URZ ;  /* 0x0002a4000d087890 */ /* 0x000fe2000fffe0ff */
[----:B------:R-:W-:Y:S01]  /*1f10*/  UMOV UR46, 0x0 ;  /* 0x00000000002e7882 */ /* 0x000fe20000000000 */
[----:B------:R-:W-:Y:S01]  /*1f20*/  UMOV UR47, 0x10000000 ;  /* 0x10000000002f7882 */ /* 0x000fe20000000000 */
[----:B------:R-:W-:Y:S01]  /*1f30*/  UMOV UR51, UR59 ;  /* 0x0000003b00337c82 */ /* 0x000fe20008000000 */
[----:B------:R-:W-:Y:S01]  /*1f40*/  UMOV UR52, UR60 ;  /* 0x0000003c00347c82 */ /* 0x000fe20008000000 */
[----:B------:R-:W-:Y:S01]  /*1f50*/  UMOV UR49, UR57 ;  /* 0x0000003900317c82 */ /* 0x000fe20008000000 */
[----:B------:R-:W-:Y:S01]  /*1f60*/  UMOV UR43, UR59 ;  /* 0x0000003b002b7c82 */ /* 0x000fe20008000000 */
[----:B------:R-:W-:Y:S01]  /*1f70*/  UMOV UR44, UR60 ;  /* 0x0000003c002c7c82 */ /* 0x000fe20008000000 */
[----:B------:R-:W-:Y:S01]  /*1f80*/  UMOV UR41, UR57 ;  /* 0x0000003900297c82 */ /* 0x000fe20008000000 */
[----:B------:R-:W-:Y:S01]  /*1f90*/  UTMALDG.3D.MULTICAST.2CTA [UR56], [UR4], UR17, desc[UR46] ;  /* 0x00002e38040073b4 */ /* 0x000fe20008211811 */
[----:B------:R-:W-:Y:S01]  /*1fa0*/  UMOV UR35, UR59 ;  /* 0x0000003b00237c82 */ /* 0x000fe20008000000 */
        /* <DEDUP_REMOVED lines=10> */
[----:B------:R-:W-:Y:S01]  /*2050*/  UIADD3 UR16, UPT, UPT, UR13, 0x2c400, URZ ;  /* 0x0002c4000d107890 */ /* 0x000fe2000fffe0ff */
[----:B------:R-:W-:Y:S01]  /*2060*/  UMOV UR18, UR42 ;  /* 0x0000002a00127c82 */ /* 0x000fe20008000000 */
[----:B------:R-:W-:Y:S01]  /*2070*/  UMOV UR19, UR27 ;  /* 0x0000001b00137c82 */ /* 0x000fe20008000000 */
[----:B------:R-:W-:Y:S01]  /*2080*/  UTMALDG.3D.MULTICAST.2CTA [UR40], [UR4], UR17, desc[UR46] ;  /* 0x00002e28040073b4 */ /* 0x000fe20008211811 */
[----:B------:R-:W-:Y:S01]  /*2090*/  UMOV UR20, UR60 ;  /* 0x0000003c00147c82 */ /* 0x000fe20008000000 */
[----:B------:R4:W-:Y:S01]  /*20a0*/  UTMALDG.3D.MULTICAST.2CTA [UR32], [UR4], UR17, desc[UR46] ;  /* 0x00002e20040073b4 */ /* 0x0009e20008211811 */
[----:B------:R-:W-:Y:S01]  /*20b0*/  UTMALDG.3D.2CTA [UR24], [UR14], desc[UR46] ;  /* 0x00002e180e0075b4 */ /* 0x000fe20008211000 */
[----:B------:R3:W-:Y:S01]  /*20c0*/  UTMALDG.3D.2CTA [UR8], [UR14], desc[UR46] ;  /* 0x00002e080e0075b4 */ /* 0x0007e20008211000 */
[----:B----4-:R-:W-:-:S02]  /*20d0*/  UMOV UR17, UR57 ;  /* 0x0000003900117c82 */ /* 0x010fc40008000000 */
[----:B------:R4:W-:Y:S01]  /*20e0*/  UTMALDG.3D.2CTA [UR16], [UR14], desc[UR46] ;  /* 0x00002e100e0075b4 */ /* 0x0009e20008211000 */
[----:B---3--:R-:W-:Y:S01]  /*20f0*/  UIADD3 UR8, UPT, UPT, UR13, 0x2e400, URZ ;  /* 0x0002e4000d087890 */ /* 0x008fe2000fffe0ff */
[----:B------:R-:W-:-:S08]  /*2100*/  UMOV UR10, UR34 ;  /* 0x00000022000a7c82 */ /* 0x000fd00008000000 */
[----:B------:R4:W-:Y:S02]  /*2110*/  UTMALDG.3D.2CTA [UR8], [UR14], desc[UR46] ;  /* 0x00002e080e0075b4 */ /* 0x0009e40008211000 */
[----:B----4-:R-:W-:Y:S01]  /*2120*/  NOP ;  /* 0x0000000000007918 */ /* 0x010fe20000000000 */
.L_x_32:
[----:B------:R-:W-:Y:S05]  /*2130*/  BSYNC.RECONVERGENT B0 ;  /* 0x0000000000007941 */ /* 0x000fea0003800200 */
.L_x_31:
[----:B------:R-:W-:Y:S01]  /*2140*/  UIADD3 UR42, UPT, UPT, UR42, 0x80, URZ ;  /* 0x000000802a2a7890 */ /* 0x000fe2000fffe0ff */
[----:B------:R-:W-:Y:S01]  /*2150*/  UMOV UR6, UR23 ;  /* 0x0000001700067c82 */ /* 0x000fe20008000000 */
[----:B------:R-:W-:Y:S01]  /*2160*/  UMOV UR21, UR38 ;  /* 0x0000002600157c82 */ /* 0x000fe20008000000 */
[----:B------:R-:W-:Y:S09]  /*2170*/  BRA.U UP2, `(.L_x_33) ;  /* 0xfffffff902ac7547 */ /* 0x000ff2000b83ffff */
.L_x_25:
[----:B------:R-:W-:Y:S01]  /*2180*/  ULEA UR4, UR23, UR22, 0x3 ;  /* 0x0000001617047291 */ /* 0x000fe2000f8e18ff */
[----:B-12---:R-:W-:Y:S01]  /*2190*/  SHF.L.U32 R0, R12, 0x1f, RZ ;  /* 0x0000001f0c007819 */ /* 0x006fe200000006ff */
[----:B------:R-:W-:Y:S01]  /*21a0*/  @!P2 SYNCS.ARRIVE.TRANS64.A1T0 RZ, [UR22+0x68], RZ ;  /* 0x000068ffffffa9a7 */ /* 0x000fe20008100016 */
[----:B------:R-:W-:-:S06]  /*21b0*/  UISETP.GT.AND UP0, UPT, UR65, UR64, UPT ;  /* 0x000000404100728c */ /* 0x000fcc000bf04270 */
[----:B---3--:R1:W2:Y:S03]  /*21c0*/  SYNCS.PHASECHK.TRANS64.TRYWAIT P1, [UR4+0x10], R0 ;  /* 0x00001000ff0075a7 */ /* 0x0082a60008021104 */
[----:B------:R-:W-:Y:S05]  /*21d0*/  BRA.U !UP0, `(.L_x_34) ;  /* 0x0000000508587547 */ /* 0x000fea000b800000 */
[----:B------:R-:W-:Y:S01]  /*21e0*/  UIADD3 UR29, UPT, UPT, UR68, UR21, URZ ;  /* 0x00000015441d7290 */ /* 0x000fe2000fffe0ff */
[----:B------:R-:W-:-:S11]  /*21f0*/  UMOV UR6, UR23 ;  /* 0x0000001700067c82 */ /* 0x000fd60008000000 */
.L_x_42:
[----:B------:R-:W-:Y:S01]  /*2200*/  ULEA UR7, UR6, UR22, 0x3 ;  /* 0x0000001606077291 */ /* 0x000fe2000f8e18ff */
[----:B--2---:R-:W-:Y:S01]  /*2210*/  @P4 MOV R2, 0x30000 ;  /* 0x0003000000024802 */ /* 0x004fe20000000f00 */
[----:B--23--:R-:W-:Y:S10]  /*2220*/  @P1 BRA `(.L_x_35) ;  /* 0x00000000000c1947 */ /* 0x00cff40003800000 */
[----:B------:R-:W-:-:S04]  /*2230*/  SHF.L.U32 R3, R12, 0x1f, RZ ;  /* 0x0000001f0c037819 */ /* 0x000fc800000006ff */
[----:B------:R-:W2:Y:S02]  /*2240*/  SYNCS.PHASECHK.TRANS64.TRYWAIT P0, [UR7+0x10], R3 ;  /* 0x00001003ff0075a7 */ /* 0x000ea40008001107 */
[----:B--2---:R-:W-:Y:S05]  /*2250*/  @!P0 BRA `(.L_x_36) ;  /* 0x000000a000ac8947 */ /* 0x004fea0003800000 */
.L_x_35:
[----:B------:R2:W-:Y:S01]  /*2260*/  @P4 SYNCS.ARRIVE.TRANS64 RZ, [UR7], R2 ;  /* 0x00000002ffff49a7 */ /* 0x0005e20008000007 */
[----:B------:R-:W-:-:S04]  /*2270*/  ULOP3.LUT UR4, UR37, 0x2, URZ, 0xfc, !UPT ;  /* 0x0000000225047892 */ /* 0x000fc8000f8efcff */
[----:B------:R-:W-:-:S09]  /*2280*/  UISETP.NE.AND UP0, UPT, UR4, 0x2, UPT ;  /* 0x000000020400788c */ /* 0x000fd2000bf05270 */
[----:B------:R-:W-:Y:S05]  /*2290*/  BRA.U UP0, `(.L_x_37) ;  /* 0x0000000100047547 */ /* 0x000fea000b800000 */
[----:B------:R-:W-:Y:S05]  /*22a0*/  BPT.TRAP 0x1 ;  /* 0x000000040000795c */ /* 0x000fea0000300000 */
.L_x_37:
[----:B------:R-:W-:Y:S04]  /*22b0*/  BSSY.RECONVERGENT B0, `(.L_x_38) ;  /* 0x0000003000007945 */ /* 0x000fe80003800200 */
[----:B------:R-:W-:Y:S05]  /*22c0*/  @!P3 BRA `(.L_x_39) ;  /* 0x000000000004b947 */ /* 0x000fea0003800000 */
[----:B------:R-:W-:Y:S05]  /*22d0*/  BPT.TRAP 0x1 ;  /* 0x000000040000795c */ /* 0x000fea0000300000 */
.L_x_39:
[----:B------:R-:W-:Y:S05]  /*22e0*/  BSYNC.RECONVERGENT B0 ;  /* 0x0000000000007941 */ /* 0x000fea0003800200 */
.L_x_38:
        /* <DEDUP_REMOVED lines=8> */
[----:B-1----:R-:W-:-:S04]  /*2370*/  SHF.L.U32 R0, R12, 0x1f, RZ ;  /* 0x0000001f0c007819 */ /* 0x002fc800000006ff */
[----:B------:R1:W3:Y:S01]  /*2380*/  SYNCS.PHASECHK.TRANS64.TRYWAIT P1, [UR4+0x10], R0 ;  /* 0x00001000ff0075a7 */ /* 0x0002e20008021104 */
[----:B------:R-:W-:Y:S05]  /*2390*/  @!P0 BRA `(.L_x_41) ;  /* 0x0000000000d48947 */ /* 0x000fea0003800000 */
[----:B------:R-:W-:Y:S02]  /*23a0*/  ULEA UR32, UR6, UR31, 0xe ;  /* 0x0000001f06207291 */ /* 0x000fe4000f8e70ff */
[----:B------:R-:W-:Y:S02]  /*23b0*/  UIADD3 UR4, UP1, UPT, UR54, 0x80, URZ ;  /* 0x0000008036047890 */ /* 0x000fe4000ff3e0ff */
[----:B------:R-:W-:Y:S02]  /*23c0*/  ULEA UR32, UR32, UR22, 0x2 ;  /* 0x0000001620207291 */ /* 0x000fe4000f8e10ff */
[----:B------:R-:W-:Y:S02]  /*23d0*/  USHF.L.U32 UR58, UR21, 0x7, URZ ;  /* 0x00000007153a7899 */ /* 0x000fe400080006ff */
[----:B------:R-:W-:Y:S02]  /*23e0*/  ULEA UR13, UR6, UR22, 0xf ;  /* 0x00000016060d7291 */ /* 0x000fe4000f8e78ff */
[----:B------:R-:W-:-:S02]  /*23f0*/  UIADD3 UR14, UP0, UPT, UR54, 0x180, URZ ;  /* 0x00000180360e7890 */ /* 0x000fc4000ff1e0ff */
[----:B------:R-:W-:Y:S02]  /*2400*/  ULOP3.LUT UR57, UR7, 0xfefffff8, URZ, 0xc0, !UPT ;  /* 0xfefffff807397892 */ /* 0x000fe4000f8ec0ff */
[----:B------:R-:W-:Y:S02]  /*2410*/  UIADD3.X UR5, UPT, UPT, URZ, UR55, URZ, UP1, !UPT ;  /* 0x00000037ff057290 */ /* 0x000fe40008ffe4ff */
[----:B------:R-:W-:Y:S02]  /*2420*/  UIADD3 UR56, UPT, UPT, UR32, 0x8400, URZ ;  /* 0x0000840020387890 */ /* 0x000fe4000fffe0ff */
[----:B------:R-:W-:Y:S02]  /*2430*/  UPRMT UR16, URZ, 0x5410, UR30 ;  /* 0x00005410ff107896 */ /* 0x000fe4000800001e */
[----:B------:R-:W-:Y:S02]  /*2440*/  UIADD3 UR50, UPT, UPT, UR58, 0x20, URZ ;  /* 0x000000203a327890 */ /* 0x000fe4000fffe0ff */
[----:B------:R-:W-:-:S02]  /*2450*/  UIADD3 UR48, UPT, UPT, UR32, 0xc400, URZ ;  /* 0x0000c40020307890 */ /* 0x000fc4000fffe0ff */
[----:B------:R-:W-:Y:S02]  /*2460*/  UIADD3 UR42, UPT, UPT, UR58, 0x40, URZ ;  /* 0x000000403a2a7890 */ /* 0x000fe4000fffe0ff */
[----:B------:R-:W-:Y:S02]  /*2470*/  UIADD3 UR40, UPT, UPT, UR32, 0x10400, URZ ;  /* 0x0001040020287890 */ /* 0x000fe4000fffe0ff */
[----:B------:R-:W-:Y:S02]  /*2480*/  UIADD3 UR34, UPT, UPT, UR58, 0x60, URZ ;  /* 0x000000603a227890 */ /* 0x000fe4000fffe0ff */
[----:B------:R-:W-:Y:S02]  /*2490*/  UIADD3 UR32, UPT, UPT, UR32, 0x14400, URZ ;  /* 0x0001440020207890 */ /* 0x000fe4000fffe0ff */
[----:B------:R-:W-:Y:S02]  /*24a0*/  UIADD3.X UR15, UPT, UPT, URZ, UR55, URZ, UP0, !UPT ;  /* 0x00000037ff0f7290 */ /* 0x000fe400087fe4ff */
[----:B------:R-:W-:-:S02]  /*24b0*/  UIADD3 UR24, UPT, UPT, UR13, 0x28400, URZ ;  /* 0x000284000d187890 */ /* 0x000fc4000fffe0ff */
        /* <DEDUP_REMOVED lines=26> */
[----:B------:R4:W-:Y:S01]  /*2660*/  UTMALDG.3D.MULTICAST.2CTA [UR32], [UR4], UR16, desc[UR46] ;  /* 0x00002e20040073b4 */ /* 0x0009e20008211810 */
[----:B------:R-:W-:Y:S01]  /*2670*/  UTMALDG.3D.2CTA [UR24], [UR14], desc[UR46] ;  /* 0x00002e180e0075b4 */ /* 0x000fe20008211000 */
[----:B------:R2:W-:Y:S01]  /*2680*/  UTMALDG.3D.2CTA [UR8], [UR14], desc[UR46] ;  /* 0x00002e080e0075b4 */ /* 0x0005e20008211000 */
[----:B----4-:R-:W-:-:S09]  /*2690*/  UIADD3 UR16, UPT, UPT, UR13, 0x2c400, URZ ;  /* 0x0002c4000d107890 */ /* 0x010fd2000fffe0ff */
[----:B------:R4:W-:Y:S01]  /*26a0*/  UTMALDG.3D.2CTA [UR16], [UR14], desc[UR46] ;  /* 0x00002e100e0075b4 */ /* 0x0009e20008211000 */
[----:B--2---:R-:W-:Y:S01]  /*26b0*/  UIADD3 UR8, UPT, UPT, UR13, 0x2e400, URZ ;  /* 0x0002e4000d087890 */ /* 0x004fe2000fffe0ff */
[----:B------:R-:W-:-:S08]  /*26c0*/  UMOV UR10, UR34 ;  /* 0x00000022000a7c82 */ /* 0x000fd00008000000 */
[----:B------:R4:W-:Y:S02]  /*26d0*/  UTMALDG.3D.2CTA [UR8], [UR14], desc[UR46] ;  /* 0x00002e080e0075b4 */ /* 0x0009e40008211000 */
[----:B----4-:R-:W-:Y:S01]  /*26e0*/  NOP ;  /* 0x0000000000007918 */ /* 0x010fe20000000000 */
.L_x_41:
[----:B------:R-:W-:Y:S05]  /*26f0*/  BSYNC.RECONVERGENT B0 ;  /* 0x0000000000007941 */ /* 0x000fea0003800200 */
.L_x_40:
[----:B------:R-:W-:Y:S01]  /*2700*/  UIADD3 UR21, UPT, UPT, UR21, 0x1, URZ ;  /* 0x0000000115157890 */ /* 0x000fe2000fffe0ff */
[----:B------:R-:W-:-:S03]  /*2710*/  UMOV UR6, UR23 ;  /* 0x0000001700067c82 */ /* 0x000fc60008000000 */
[----:B------:R-:W-:-:S09]  /*2720*/  UISETP.NE.AND UP0, UPT, UR21, UR29, UPT ;  /* 0x0000001d1500728c */ /* 0x000fd2000bf05270 */
[----:B------:R-:W-:Y:S05]  /*2730*/  BRA.U UP0, `(.L_x_42) ;  /* 0xfffffff900b07547 */ /* 0x000fea000b83ffff */
.L_x_34:
[C---:B------:R-:W-:Y:S01]  /*2740*/  LEA R3, R11.reuse, UR22, 0x3 ;  /* 0x000000160b037c11 */ /* 0x040fe2000f8e18ff */
[----:B------:R-:W-:Y:S01]  /*2750*/  NOP ;  /* 0x0000000000007918 */ /* 0x000fe20000000000 */
[----:B-1----:R-:W-:Y:S02]  /*2760*/  SHF.L.U32 R0, R10, 0x1f, RZ ;  /* 0x0000001f0a007819 */ /* 0x002fe400000006ff */
[----:B------:R-:W-:Y:S02]  /*2770*/  LEA R4, R11, UR22, 0x4 ;  /* 0x000000160b047c11 */ /* 0x000fe4000f8e20ff */
[----:B------:R-:W1:Y:S02]  /*2780*/  SYNCS.PHASECHK.TRANS64.TRYWAIT P0, [R3+URZ+0x70], R0 ;  /* 0x00007000030075a7 */ /* 0x000e6400080011ff */
[----:B-1----:R-:W-:Y:S05]  /*2790*/  @!P0 BRA `(.L_x_43) ;  /* 0x0000009c00748947 */ /* 0x002fea0003800000 */
.L_x_190:
[----:B------:R-:W4:Y:S01]  /*27a0*/  LDS.128 R4, [R4+0x100] ;  /* 0x0001000004047984 */ /* 0x000f220000000c00 */
[----:B------:R-:W-:Y:S01]  /*27b0*/  UISETP.GE.AND UP0, UPT, UR39, 0x1, UPT ;  /* 0x000000012700788c */ /* 0x000fe2000bf06270 */
[----:B------:R-:W-:Y:S01]  /*27c0*/  @!PT LDS RZ, [RZ] ;  /* 0x00000000fffff984 */ /* 0x000fe20000000800 */
[----:B------:R-:W-:Y:S01]  /*27d0*/  @!PT LDS RZ, [RZ] ;  /* 0x00000000fffff984 */ /* 0x000fe20000000800 */
[----:B------:R-:W-:Y:S01]  /*27e0*/  @!PT LDS RZ, [RZ] ;  /* 0x00000000fffff984 */ /* 0x000fe20000000800 */
[----:B------:R-:W-:Y:S01]  /*27f0*/  @!PT LDS RZ, [RZ] ;  /* 0x00000000fffff984 */ /* 0x000fe20000000800 */
[----:B------:R1:W-:Y:S06]  /*2800*/  MEMBAR.ALL.CTA ;  /* 0x0000000000007992 */ /* 0x0003ec0000008000 */
[----:B-1----:R-:W1:Y:S01]  /*2810*/  FENCE.VIEW.ASYNC.S ;  /* 0x00000000000073c6 */ /* 0x002e620000000000 */
[----:B----4-:R-:W-:-:S13]  /*2820*/  LOP3.LUT P0, RZ, R6, 0x1, RZ, 0xc0, !PT ;  /* 0x0000000106ff7812 */ /* 0x010fda000780c0ff */
[----:B-1----:R-:W-:Y:S01]  /*2830*/  VOTEU.ANY UP1, P0 ;  /* 0x0000000000ff7886 */ /* 0x002fe20000020100 */
[----:B------:R-:W-:-:S13]  /*2840*/  PLOP3.LUT P0, PT, PT, PT, UP1, 0x80, 0x8 ;  /* 0x000000000008781c */ /* 0x000fda0003f0f018 */
[----:B------:R-:W-:Y:S02]  /*2850*/  @P0 LOP3.LUT R0, R5, 0xffff, RZ, 0xc0, !PT ;  /* 0x0000ffff05000812 */ /* 0x000fe400078ec0ff */
[----:B--2---:R-:W-:Y:S02]  /*2860*/  @P0 MOV R2, R4 ;  /* 0x0000000400020202 */ /* 0x004fe40000000f00 */
[----:B------:R-:W-:Y:S01]  /*2870*/  @P0 R2UR UR5, R0 ;  /* 0x00000000000502ca */ /* 0x000fe200000e0000 */
[----:B------:R-:W-:Y:S01]  /*2880*/  VIADD R0, R3, 0x80 ;  /* 0x0000008003007836 */ /* 0x000fe20000000000 */
[----:B------:R-:W-:Y:S02]  /*2890*/  @P0 SHF.R.U32.HI R4, RZ, 0x10, R5 ;  /* 0x00000010ff040819 */ /* 0x000fe40000011605 */
[----:B------:R-:W-:Y:S02]  /*28a0*/  @P0 R2UR UR6, R2 ;  /* 0x00000000020602ca */ /* 0x000fe400000e0000 */
[----:B------:R-:W-:-:S02]  /*28b0*/  PRMT R0, RZ, 0x654, R0 ;  /* 0x00000654ff007816 */ /* 0x000fc40000000000 */
[----:B------:R-:W-:Y:S02]  /*28c0*/  @P0 R2UR UR4, R4 ;  /* 0x00000000040402ca */ /* 0x000fe400000e0000 */
[----:B------:R1:W-:Y:S03]  /*28d0*/  SYNCS.ARRIVE.TRANS64.RED.A1T0 RZ, [R0+URZ], RZ ;  /* 0x000000ff00ff79a7 */ /* 0x0003e600081004ff */
[----:B------:R-:W-:-:S04]  /*28e0*/  @UP1 UMOV UR45, UR5 ;  /* 0x00000005002d1c82 */ /* 0x000fc80008000000 */
[----:B------:R-:W-:-:S04]  /*28f0*/  @UP1 UMOV UR53, UR6 ;  /* 0x0000000600351c82 */ /* 0x000fc80008000000 */
[----:B------:R-:W-:Y:S01]  /*2900*/  @UP1 UMOV UR60, UR4 ;  /* 0x00000004003c1c82 */ /* 0x000fe20008000000 */
[----:B------:R-:W-:Y:S05]  /*2910*/  BRA.U !UP0, `(.L_x_44) ;  /* 0x0000000108d47547 */ /* 0x000fea000b800000 */
[----:B------:R-:W2:Y:S01]  /*2920*/  LDCU.128 UR12, c[0x0][0xb10] ;  /* 0x00016200ff0c77ac */ /* 0x000ea20008000c00 */
[----:B------:R-:W4:Y:S01]  /*2930*/  LDCU UR21, c[0x0][0xb20] ;  /* 0x00016400ff1577ac */ /* 0x000f220008000800 */
[----:B------:R-:W3:Y:S01]  /*2940*/  LDCU UR20, c[0x0][0xb0c] ;  /* 0x00016180ff1477ac */ /* 0x000ee20008000800 */
[----:B------:R-:W1:Y:S01]  /*2950*/  LDCU.64 UR8, c[0x0][0xb28] ;  /* 0x00016500ff0877ac */ /* 0x000e620008000a00 */
[----:B------:R-:W-:Y:S02]  /*2960*/  UISETP.NE.AND UP3, UPT, UR39, 0x1, UPT ;  /* 0x000000012700788c */ /* 0x000fe4000bf65270 */
[----:B--2---:R-:W-:Y:S02]  /*2970*/  UIMAD.WIDE.U32 UR6, UR62, UR15, URZ ;  /* 0x0000000f3e0672a5 */ /* 0x004fe4000f8e00ff */
[----:B------:R-:W-:Y:S02]  /*2980*/  UIMAD.WIDE.U32 UR4, UR63, UR12, URZ ;  /* 0x0000000c3f0472a5 */ /* 0x000fe4000f8e00ff */
[----:B------:R-:W-:-:S02]  /*2990*/  UISETP.NE.AND UP0, UPT, UR14, 0x1, UPT ;  /* 0x000000010e00788c */ /* 0x000fc4000bf05270 */
[----:B------:R-:W-:Y:S01]  /*29a0*/  UIMAD.WIDE.U32 UR18, UR45, UR15, URZ ;  /* 0x0000000f2d1272a5 */ /* 0x000fe2000f8e00ff */
[----:B------:R-:W-:Y:S02]  /*29b0*/  UMOV UR6, UR7 ;  /* 0x0000000700067c82 */ /* 0x000fe40008000000 */
[----:B------:R-:W-:Y:S01]  /*29c0*/  UMOV UR4, UR5 ;  /* 0x0000000500047c82 */ /* 0x000fe20008000000 */
[----:B----4-:R-:W-:Y:S02]  /*29d0*/  USHF.R.U32.HI UR6, URZ, UR21, UR6 ;  /* 0x00000015ff067299 */ /* 0x010fe40008011606 */
[----:B---3--:R-:W-:Y:S02]  /*29e0*/  UISETP.NE.AND UP2, UPT, UR20, 0x1, UPT ;  /* 0x000000011400788c */ /* 0x008fe4000bf45270 */
[----:B------:R-:W-:Y:S02]  /*29f0*/  USHF.R.U32.HI UR4, URZ, UR13, UR4 ;  /* 0x0000000dff047299 */ /* 0x000fe40008011604 */
[----:B------:R-:W-:-:S02]  /*2a00*/  USEL UR5, UR62, UR6, !UP0 ;  /* 0x000000063e057287 */ /* 0x000fc4000c000000 */
[----:B------:R-:W-:Y:S02]  /*2a10*/  USEL UR6, UR63, UR4, !UP2 ;  /* 0x000000043f067287 */ /* 0x000fe4000d000000 */
[----:B-1----:R-:W-:Y:S01]  /*2a20*/  UIMAD.WIDE.U32 UR10, UR5, UR8, URZ ;  /* 0x00000008050a72a5 */ /* 0x002fe2000f8e00ff */
[----:B------:R-:W-:Y:S01]  /*2a30*/  UMOV UR4, UR19 ;  /* 0x0000001300047c82 */ /* 0x000fe20008000000 */
[----:B------:R-:W-:Y:S02]  /*2a40*/  UIMAD.WIDE.U32 UR16, UR53, UR12, URZ ;  /* 0x0000000c351072a5 */ /* 0x000fe4000f8e00ff */
[----:B------:R-:W-:-:S03]  /*2a50*/  UIMAD.WIDE.U32 UR18, UR6, UR8, URZ ;  /* 0x00000008061272a5 */ /* 0x000fc6000f8e00ff */
[----:B------:R-:W-:Y:S01]  /*2a60*/  UMOV UR10, UR11 ;  /* 0x0000000b000a7c82 */ /* 0x000fe20008000000 */
[----:B------:R-:W-:Y:S02]  /*2a70*/  USHF.R.U32.HI UR4, URZ, UR21, UR4 ;  /* 0x00000015ff047299 */ /* 0x000fe40008011604 */
[----:B------:R-:W-:Y:S01]  /*2a80*/  @UP3 USHF.R.U32.HI UR5, URZ, UR9, UR10 ;  /* 0x00000009ff053299 */ /* 0x000fe2000801160a */
[----:B------:R-:W-:Y:S01]  /*2a90*/  UMOV UR16, UR17 ;  /* 0x0000001100107c82 */ /* 0x000fe20008000000 */
[----:B------:R-:W-:Y:S01]  /*2aa0*/  UMOV UR18, UR19 ;  /* 0x0000001300127c82 */ /* 0x000fe20008000000 */
[----:B------:R-:W-:Y:S02]  /*2ab0*/  USHF.R.U32.HI UR13, URZ, UR13, UR16 ;  /* 0x0000000dff0d7299 */ /* 0x000fe40008011610 */
[----:B------:R-:W-:Y:S02]  /*2ac0*/  USEL UR4, UR45, UR4, !UP0 ;  /* 0x000000042d047287 */ /* 0x000fe4000c000000 */
[----:B------:R-:W-:-:S02]  /*2ad0*/  @UP3 USHF.R.U32.HI UR6, URZ, UR9, UR18 ;  /* 0x00000009ff063299 */ /* 0x000fc40008011612 */
[----:B------:R-:W-:Y:S02]  /*2ae0*/  UIMAD UR7, UR39, UR5, URZ ;  /* 0x00000005270772a4 */ /* 0x000fe4000f8e02ff */
[----:B------:R-:W-:Y:S02]  /*2af0*/  USEL UR5, UR53, UR13, !UP2 ;  /* 0x0000000d35057287 */ /* 0x000fe4000d000000 */
[----:B------:R-:W-:Y:S02]  /*2b00*/  UIMAD UR10, UR39, UR6, URZ ;  /* 0x00000006270a72a4 */ /* 0x000fe4000f8e02ff */
[----:B------:R-:W-:Y:S02]  /*2b10*/  UISETP.GE.AND UP0, UPT, UR4, UR7, UPT ;  /* 0x000000070400728c */ /* 0x000fe4000bf06270 */
[----:B------:R-:W-:Y:S02]  /*2b20*/  UIMAD.WIDE.U32 UR12, UR4, UR8, URZ ;  /* 0x00000008040c72a5 */ /* 0x000fe4000f8e00ff */
[----:B------:R-:W-:-:S02]  /*2b30*/  UISETP.GE.OR UP0, UPT, UR5, UR10, UP0 ;  /* 0x0000000a0500728c */ /* 0x000fc40008706670 */
        /* <DEDUP_REMOVED lines=19> */
.L_x_44:
[----:B------:R-:W2:Y:S02]  /*2c70*/  LDCU UR4, c[0x0][0xb30] ;  /* 0x00016600ff0477ac */ /* 0x000ea40008000800 */
[----:B--2---:R-:W-:-:S09]  /*2c80*/  UISETP.NE.AND UP0, UPT, UR4, 0x1, UPT ;  /* 0x000000010400788c */ /* 0x004fd2000bf05270 */
[----:B------:R-:W-:Y:S05]  /*2c90*/  BRA.U UP0, `(.L_x_45) ;  /* 0x0000000100447547 */ /* 0x000fea000b800000 */
[----:B------:R-:W2:Y:S01]  /*2ca0*/  LDCU.128 UR8, c[0x0][0xb10] ;  /* 0x00016200ff0877ac */ /* 0x000ea20008000c00 */
[----:B------:R-:W4:Y:S01]  /*2cb0*/  LDCU UR12, c[0x0][0xb0c] ;  /* 0x00016180ff0c77ac */ /* 0x000f220008000800 */
[----:B------:R-:W1:Y:S01]  /*2cc0*/  LDCU UR13, c[0x0][0xb20] ;  /* 0x00016400ff0d77ac */ /* 0x000e620008000800 */
[----:B--2---:R-:W-:Y:S02]  /*2cd0*/  UIMAD.WIDE.U32 UR6, UR53, UR8, URZ ;  /* 0x00000008350672a5 */ /* 0x004fe4000f8e00ff */
[----:B------:R-:W-:Y:S02]  /*2ce0*/  UIMAD.WIDE.U32 UR4, UR45, UR11, URZ ;  /* 0x0000000b2d0472a5 */ /* 0x000fe4000f8e00ff */
[----:B----4-:R-:W-:Y:S02]  /*2cf0*/  UISETP.NE.AND UP2, UPT, UR12, 0x1, UPT ;  /* 0x000000010c00788c */ /* 0x010fe4000bf45270 */
[----:B------:R-:W-:Y:S01]  /*2d00*/  UISETP.NE.AND UP0, UPT, UR10, 0x1, UPT ;  /* 0x000000010a00788c */ /* 0x000fe2000bf05270 */
[----:B------:R-:W-:-:S02]  /*2d10*/  UMOV UR6, UR7 ;  /* 0x0000000700067c82 */ /* 0x000fc40008000000 */
[----:B------:R-:W-:Y:S01]  /*2d20*/  UMOV UR4, UR5 ;  /* 0x0000000500047c82 */ /* 0x000fe20008000000 */
[----:B------:R-:W-:Y:S02]  /*2d30*/  USHF.R.U32.HI UR6, URZ, UR9, UR6 ;  /* 0x00000009ff067299 */ /* 0x000fe40008011606 */
[----:B-1----:R-:W-:Y:S02]  /*2d40*/  USHF.R.U32.HI UR4, URZ, UR13, UR4 ;  /* 0x0000000dff047299 */ /* 0x002fe40008011604 */
[----:B------:R-:W-:Y:S02]  /*2d50*/  USEL UR5, UR53, UR6, !UP2 ;  /* 0x0000000635057287 */ /* 0x000fe4000d000000 */
[----:B------:R-:W-:-:S04]  /*2d60*/  USEL UR4, UR45, UR4, !UP0 ;  /* 0x000000042d047287 */ /* 0x000fc8000c000000 */
[----:B------:R-:W-:Y:S02]  /*2d70*/  UIADD3 UR6, UPT, UPT, UR5, -UR4, URZ ;  /* 0x8000000405067290 */ /* 0x000fe4000fffe0ff */
[----:B------:R-:W-:Y:S02]  /*2d80*/  UIADD3 UR4, UPT, UPT, -UR5, UR4, URZ ;  /* 0x0000000405047290 */ /* 0x000fe4000fffe1ff */
[----:B------:R-:W-:Y:S02]  /*2d90*/  UIMAD UR45, UR6, UR10, UR45 ;  /* 0x0000000a062d72a4 */ /* 0x000fe4000f8e022d */
[----:B------:R-:W-:-:S12]  /*2da0*/  UIMAD UR53, UR4, UR12, UR53 ;  /* 0x0000000c043572a4 */ /* 0x000fd8000f8e0235 */
.L_x_45:
[----:B------:R-:W-:Y:S01]  /*2db0*/  VIADD R11, R11, 0x1 ;  /* 0x000000010b0b7836 */ /* 0x000fe20000000000 */
[----:B------:R-:W-:Y:S02]  /*2dc0*/  R2UR UR5, R59 ;  /* 0x000000003b0572ca */ /* 0x000fe400000e0000 */
[----:B------:R-:W-:Y:S02]  /*2dd0*/  R2UR UR4, R58 ;  /* 0x000000003a0472ca */ /* 0x000fe400000e0000 */
[C---:B------:R-:W-:Y:S02]  /*2de0*/  ISETP.NE.AND P0, PT, R11.reuse, 0x2, PT ;  /* 0x000000020b00780c */ /* 0x040fe40003f05270 */
[----:B------:R-:W-:Y:S02]  /*2df0*/  PLOP3.LUT P2, PT, PT, PT, PT, 0x80, 0x8 ;  /* 0x000000000008781c */ /* 0x000fe40003f4f070 */
[----:B-1----:R-:W-:Y:S02]  /*2e00*/  SEL R0, RZ, 0x1, P0 ;  /* 0x00000001ff007807 */ /* 0x002fe40000000000 */
[----:B------:R-:W-:-:S02]  /*2e10*/  SEL R11, R11, RZ, P0 ;  /* 0x000000ff0b0b7207 */ /* 0x000fc40000000000 */
[----:B------:R-:W-:Y:S01]  /*2e20*/  LOP3.LUT R10, R10, R0, RZ, 0x3c, !PT ;  /* 0x000000000a0a7212 */ /* 0x000fe200078e3cff */
[----:B------:R-:W-:Y:S02]  /*2e30*/  UIADD3 UR16, UPT, UPT, UR53, UR5, URZ ;  /* 0x0000000535107290 */ /* 0x000fe4000fffe0ff */
[----:B------:R-:W-:Y:S01]  /*2e40*/  UIADD3 UR20, UPT, UPT, UR45, UR4, URZ ;  /* 0x000000042d147290 */ /* 0x000fe2000fffe0ff */
[----:B------:R-:W-:Y:S11]  /*2e50*/  BRA.U UP1, `(.L_x_46) ;  /* 0xffffffe901f47547 */ /* 0x000ff6000b83ffff */
[----:B------:R-:W-:Y:S01]  /*2e60*/  UIADD3 UR22, UPT, UPT, UR22, 0x10, URZ ;  /* 0x0000001016167890 */ /* 0x000fe2000fffe0ff */
[----:B------:R-:W-:-:S03]  /*2e70*/  SHF.L.U32 R2, R12, 0x1f, RZ ;  /* 0x0000001f0c027819 */ /* 0x000fc600000006ff */
[----:B------:R-:W-:-:S09]  /*2e80*/  ULEA UR4, UR23, UR22, 0x3 ;  /* 0x0000001617047291 */ /* 0x000fd2000f8e18ff */
[----:B------:R-:W1:Y:S02]  /*2e90*/  SYNCS.PHASECHK.TRANS64.TRYWAIT P0, [UR4], R2 ;  /* 0x00000002ff0075a7 */ /* 0x000e640008001104 */
[----:B-1----:R-:W-:Y:S05]  /*2ea0*/  @!P0 BRA `(.L_x_47) ;  /* 0x0000009400c48947 */ /* 0x002fea0003800000 */
.L_x_192:
[----:B------:R-:W-:-:S04]  /*2eb0*/  UIADD3 UR4, UPT, UPT, UR23, 0x1, URZ ;  /* 0x0000000117047890 */ /* 0x000fc8000fffe0ff */
[----:B------:R-:W-:-:S04]  /*2ec0*/  UISETP.NE.AND UP0, UPT, UR4, 0x2, UPT ;  /* 0x000000020400788c */ /* 0x000fc8000bf05270 */
[----:B------:R-:W-:Y:S02]  /*2ed0*/  USEL UR5, URZ, 0x1, UP0 ;  /* 0x00000001ff057887 */ /* 0x000fe40008000000 */
[----:B------:R-:W-:-:S04]  /*2ee0*/  USEL UR4, UR4, URZ, UP0 ;  /* 0x000000ff04047287 */ /* 0x000fc80008000000 */
[----:B------:R-:W-:Y:S01]  /*2ef0*/  ULEA UR4, UR4, UR22, 0x3 ;  /* 0x0000001604047291 */ /* 0x000fe2000f8e18ff */
[----:B-1----:R-:W-:-:S04]  /*2f00*/  LOP3.LUT R2, R12, UR5, RZ, 0x3c, !PT ;  /* 0x000000050c027c12 */ /* 0x002fc8000f8e3cff */
[----:B------:R-:W-:Y:S01]  /*2f10*/  SHF.L.U32 R2, R2, 0x1f, RZ ;  /* 0x0000001f02027819 */ /* 0x000fe200000006ff */
[----:B------:R-:W-:-:S07]  /*2f20*/  IMAD.U32 R0, RZ, RZ, UR4 ;  /* 0x00000004ff007e24 */ /* 0x000fce000f8e00ff */
.L_x_48:
[----:B-1----:R1:W2:Y:S02]  /*2f30*/  SYNCS.PHASECHK.TRANS64.TRYWAIT P0, [R0+URZ], R2 ;  /* 0x00000002000075a7 */ /* 0x0022a400080011ff */
[----:B--2---:R-:W-:Y:S05]  /*2f40*/  @!P0 NANOSLEEP.SYNCS 0x989680 ;  /* 0x009896800000895d */ /* 0x004fea0003900000 */
[----:B------:R-:W2:Y:S02]  /*2f50*/  @!P0 SYNCS.PHASECHK.TRANS64 P0, [R0+URZ], R2 ;  /* 0x00000002000085a7 */ /* 0x000ea400080010ff */
[----:B--2---:R-:W-:Y:S05]  /*2f60*/  @P0 EXIT ;  /* 0x000000000000094d */ /* 0x004fea0003800000 */
[----:B------:R-:W-:Y:S05]  /*2f70*/  BRA `(.L_x_48) ;  /* 0xfffffffc00ec7947 */ /* 0x000fea000383ffff */
.L_x_22:
[----:B------:R-:W-:-:S04]  /*2f80*/  UISETP.NE.AND UP0, UPT, UR61, URZ, UPT ;  /* 0x000000ff3d00728c */ /* 0x000fc8000bf05270 */
[----:B------:R-:W-:-:S09]  /*2f90*/  UISETP.NE.OR UP0, UPT, UR21, 0x1, UP0 ;  /* 0x000000011500788c */ /* 0x000fd20008705670 */
[----:B------:R-:W-:Y:S05]  /*2fa0*/  BRA.U UP0, `(.L_x_49) ;  /* 0x00000005004c7547 */ /* 0x000fea000b800000 */
[----:B------:R-:W-:Y:S01]  /*2fb0*/  HFMA2 R3, -RZ, RZ, 0, 0 ;  /* 0x00000000ff037431 */ /* 0x000fe200000001ff */
[----:B------:R-:W-:Y:S01]  /*2fc0*/  ISETP.GE.U32.AND P2, PT, R5, 0x8, PT ;  /* 0x000000080500780c */ /* 0x000fe20003f46070 */
[----:B------:R-:W-:Y:S01]  /*2fd0*/  IMAD.MOV.U32 R12, RZ, RZ, 0x1 ;  /* 0x00000001ff0c7424 */ /* 0x000fe200078e00ff */
[----:B------:R-:W-:Y:S01]  /*2fe0*/  CS2R R6, SRZ ;  /* 0x0000000000067805 */ /* 0x000fe2000001ff00 */
[----:B------:R-:W-:Y:S01]  /*2ff0*/  IMAD.MOV.U32 R4, RZ, RZ, RZ ;  /* 0x000000ffff047224 */ /* 0x000fe200078e00ff */
[----:B------:R-:W-:Y:S01]  /*3000*/  UMOV UR6, 0x400 ;  /* 0x0000040000067882 */ /* 0x000fe20000000000 */
[----:B------:R-:W-:Y:S01]  /*3010*/  UMOV UR5, URZ ;  /* 0x000000ff00057c82 */ /* 0x000fe20008000000 */
[----:B------:R-:W-:-:S12]  /*3020*/  ULEA UR6, UR61, UR6, 0x18 ;  /* 0x000000063d067291 */ /* 0x000fd8000f8ec0ff */
.L_x_53:
[----:B------:R-:W-:Y:S02]  /*3030*/  LEA R0, R3, UR6, 0x3 ;  /* 0x0000000603007c11 */ /* 0x000fe4000f8e18ff */
[----:B------:R-:W-:-:S03]  /*3040*/  SHF.L.U32 R8, R4, 0x1f, RZ ;  /* 0x0000001f04087819 */ /* 0x000fc600000006ff */
[----:B------:R-:W-:Y:S01]  /*3050*/  VIADD R9, R0, 0xe0 ;  /* 0x000000e000097836 */ /* 0x000fe20000000000 */
[----:B------:R-:W2:Y:S02]  /*3060*/  SYNCS.PHASECHK.TRANS64.TRYWAIT P0, [R0+URZ+0xd0], R8 ;  /* 0x0000d008000075a7 */ /* 0x000ea400080011ff */
[----:B--2---:R-:W-:Y:S05]  /*3070*/  @!P0 BRA `(.L_x_50) ;  /* 0x0000009400688947 */ /* 0x004fea0003800000 */
.L_x_193:
[----:B------:R-:W-:Y:S01]  /*3080*/  ULEA UR4, UR5, UR6, 0x3 ;  /* 0x0000000605047291 */ /* 0x000fe2000f8e18ff */
[----:B--2---:R-:W-:Y:S01]  /*3090*/  PRMT R0, RZ, 0x654, R9 ;  /* 0x00000654ff007816 */ /* 0x004fe20000000009 */
[----:B------:R-:W-:Y:S01]  /*30a0*/  @!P2 IMAD.MOV.U32 R8, RZ, RZ, 0x10 ;  /* 0x00000010ff08a424 */ /* 0x000fe200078e00ff */
[----:B------:R-:W-:Y:S01]  /*30b0*/  SHF.L.U32 R9, R12, 0x1f, RZ ;  /* 0x0000001f0c097819 */ /* 0x000fe200000006ff */
[----:B------:R-:W-:Y:S01]  /*30c0*/  UIADD3 UR7, UPT, UPT, UR4, 0x70, URZ ;  /* 0x0000007004077890 */ /* 0x000fe2000fffe0ff */
[----:B------:R2:W-:Y:S05]  /*30d0*/  SYNCS.ARRIVE.TRANS64.RED.A1T0 RZ, [R0+URZ], RZ ;  /* 0x000000ff00ff79a7 */ /* 0x0005ea00081004ff */
[----:B------:R-:W-:Y:S01]  /*30e0*/  IMAD.U32 R10, RZ, RZ, UR7 ;  /* 0x00000007ff0a7e24 */ /* 0x000fe2000f8e00ff */
[----:B------:R-:W3:Y:S04]  /*30f0*/  SYNCS.PHASECHK.TRANS64.TRYWAIT P0, [UR4+0x80], R9 ;  /* 0x00008009ff0075a7 */ /* 0x000ee80008001104 */
[----:B------:R-:W-:Y:S01]  /*3100*/  PRMT R10, R5, 0x654, R10 ;  /* 0x00000654050a7816 */ /* 0x000fe2000000000a */
[----:B--23--:R-:W-:Y:S06]  /*3110*/  @!P0 BRA `(.L_x_51) ;  /* 0x0000009400548947 */ /* 0x00cfec0003800000 */
.L_x_195:
[----:B------:R-:W-:Y:S01]  /*3120*/  ULEA UR8, UR5, UR6, 0x4 ;  /* 0x0000000605087291 */ /* 0x000fe2000f8e20ff */
[----:B------:R-:W-:Y:S01]  /*3130*/  SEL R2, R10, R2, !P2 ;  /* 0x000000020a027207 */ /* 0x000fe20005000000 */
[----:B------:R-:W-:Y:S01]  /*3140*/  UIADD3 UR9, UPT, UPT, UR4, 0x70, URZ ;  /* 0x0000007004097890 */ /* 0x000fe2000fffe0ff */
[----:B--2---:R-:W-:Y:S01]  /*3150*/  LEA R0, R7, UR6, 0x3 ;  /* 0x0000000607007c11 */ /* 0x004fe2000f8e18ff */
[----:B------:R-:W-:Y:S01]  /*3160*/  UIADD3 UR8, UPT, UPT, UR8, 0x100, URZ ;  /* 0x0000010008087890 */ /* 0x000fe2000fffe0ff */
[----:B------:R2:W-:Y:S01]  /*3170*/  @!P2 SYNCS.ARRIVE.TRANS64.RED RZ, [R2+URZ], R8 ;  /* 0x0000000802ffa9a7 */ /* 0x0005e200080004ff */
[----:B------:R-:W-:Y:S01]  /*3180*/  UIADD3 UR4, UPT, UPT, UR5, 0x1, URZ ;  /* 0x0000000105047890 */ /* 0x000fe2000fffe0ff */
[----:B------:R-:W-:-:S03]  /*3190*/  VIADD R3, R3, 0x1 ;  /* 0x0000000103037836 */ /* 0x000fc60000000000 */
[----:B------:R-:W-:Y:S02]  /*31a0*/  UISETP.NE.AND UP0, UPT, UR4, 0x2, UPT ;  /* 0x000000020400788c */ /* 0x000fe4000bf05270 */
[----:B------:R-:W-:Y:S01]  /*31b0*/  ISETP.NE.AND P0, PT, R3, 0x2, PT ;  /* 0x000000020300780c */ /* 0x000fe20003f05270 */
[----:B------:R-:W-:Y:S06]  /*31c0*/  UGETNEXTWORKID.BROADCAST [UR8], [UR9] ;  /* 0x00000000080073ca */ /* 0x000fec0008000100 */
[----:B------:R-:W-:Y:S02]  /*31d0*/  USEL UR7, URZ, 0x1, UP0 ;  /* 0x00000001ff077887 */ /* 0x000fe40008000000 */
[----:B------:R-:W-:-:S04]  /*31e0*/  USEL UR5, UR4, URZ, UP0 ;  /* 0x000000ff04057287 */ /* 0x000fc80008000000 */
[----:B------:R-:W-:Y:S02]  /*31f0*/  LOP3.LUT R12, R12, UR7, RZ, 0x3c, !PT ;  /* 0x000000070c0c7c12 */ /* 0x000fe4000f8e3cff */
[----:B--2---:R-:W-:-:S04]  /*3200*/  SHF.L.U32 R8, R6, 0x1f, RZ ;  /* 0x0000001f06087819 */ /* 0x004fc800000006ff */
[----:B------:R-:W2:Y:S02]  /*3210*/  SYNCS.PHASECHK.TRANS64.TRYWAIT P1, [R0+URZ+0x70], R8 ;  /* 0x00007008000075a7 */ /* 0x000ea400080211ff */
[----:B--2---:R-:W-:Y:S05]  /*3220*/  @!P1 BRA `(.L_x_52) ;  /* 0x0000009400289947 */ /* 0x004fea0003800000 */
.L_x_196:
[----:B--2---:R-:W-:Y:S01]  /*3230*/  LEA R8, R7, UR6, 0x4 ;  /* 0x0000000607087c11 */ /* 0x004fe2000f8e20ff */
[----:B------:R-:W-:Y:S01]  /*3240*/  VIADD R0, R0, 0x80 ;  /* 0x0000008000007836 */ /* 0x000fe20000000000 */
[----:B------:R-:W-:Y:S01]  /*3250*/  SEL R3, R3, RZ, P0 ;  /* 0x000000ff03037207 */ /* 0x000fe20000000000 */
[----:B------:R-:W-:-:S03]  /*3260*/  VIADD R7, R7, 0x1 ;  /* 0x0000000107077836 */ /* 0x000fc60000000000 */
[----:B------:R-:W2:Y:S01]  /*3270*/  LDS.128 R8, [R8+0x100] ;  /* 0x0001000008087984 */ /* 0x000ea20000000c00 */
[----:B------:R-:W-:Y:S02]  /*3280*/  PRMT R0, RZ, 0x654, R0 ;  /* 0x00000654ff007816 */ /* 0x000fe40000000000 */
[C---:B------:R-:W-:Y:S01]  /*3290*/  ISETP.NE.AND P1, PT, R7.reuse, 0x2, PT ;  /* 0x000000020700780c */ /* 0x040fe20003f25270 */
[----:B------:R-:W-:Y:S01]  /*32a0*/  @!PT LDS RZ, [RZ] ;  /* 0x00000000fffff984 */ /* 0x000fe20000000800 */
[----:B------:R-:W-:Y:S01]  /*32b0*/  @!PT LDS RZ, [RZ] ;  /* 0x00000000fffff984 */ /* 0x000fe20000000800 */
[----:B------:R-:W-:Y:S01]  /*32c0*/  @!PT LDS RZ, [RZ] ;  /* 0x00000000fffff984 */ /* 0x000fe20000000800 */
[----:B------:R-:W-:Y:S01]  /*32d0*/  @!PT LDS RZ, [RZ] ;  /* 0x00000000fffff984 */ /* 0x000fe20000000800 */
[----:B------:R3:W-:Y:S06]  /*32e0*/  MEMBAR.ALL.CTA ;  /* 0x0000000000007992 */ /* 0x0007ec0000008000 */
[----:B---3--:R-:W3:Y:S01]  /*32f0*/  FENCE.VIEW.ASYNC.S ;  /* 0x00000000000073c6 */ /* 0x008ee20000000000 */
[----:B------:R-:W-:Y:S01]  /*3300*/  SEL R7, R7, RZ, P1 ;  /* 0x000000ff07077207 */ /* 0x000fe20000800000 */
[----:B---3--:R3:W-:Y:S01]  /*3310*/  SYNCS.ARRIVE.TRANS64.RED.A1T0 RZ, [R0+URZ], RZ ;  /* 0x000000ff00ff79a7 */ /* 0x0087e200081004ff */
[----:B--2---:R-:W-:-:S02]  /*3320*/  LOP3.LUT P3, RZ, R10, 0x1, RZ, 0xc0, !PT ;  /* 0x000000010aff7812 */ /* 0x004fc4000786c0ff */
[----:B------:R-:W-:-:S04]  /*3330*/  SEL R8, RZ, 0x1, P1 ;  /* 0x00000001ff087807 */ /* 0x000fc80000800000 */
[----:B------:R-:W-:Y:S02]  /*3340*/  LOP3.LUT R6, R6, R8, RZ, 0x3c, !PT ;  /* 0x0000000806067212 */ /* 0x000fe400078e3cff */
[----:B---3--:R-:W-:-:S04]  /*3350*/  SEL R0, RZ, 0x1, P0 ;  /* 0x00000001ff007807 */ /* 0x008fc80000000000 */
[----:B------:R-:W-:Y:S01]  /*3360*/  LOP3.LUT R4, R4, R0, RZ, 0x3c, !PT ;  /* 0x0000000004047212 */ /* 0x000fe200078e3cff */
[----:B------:R-:W-:Y:S06]  /*3370*/  @P3 BRA `(.L_x_53) ;  /* 0xfffffffc002c3947 */ /* 0x000fec000383ffff */
[----:B------:R-:W-:Y:S01]  /*3380*/  ULEA UR4, UR5, UR6, 0x3 ;  /* 0x0000000605047291 */ /* 0x000fe2000f8e18ff */
[----:B------:R-:W-:-:S08]  /*3390*/  SHF.L.U32 R2, R12, 0x1f, RZ ;  /* 0x0000001f0c027819 */ /* 0x000fd000000006ff */
[----:B------:R-:W2:Y:S02]  /*33a0*/  SYNCS.PHASECHK.TRANS64 P0, [UR4+0x80], R2 ;  /* 0x00008002ff0075a7 */ /* 0x000ea40008001004 */
[----:B--2---:R-:W-:Y:S05]  /*33b0*/  @P0 BRA `(.L_x_54) ;  /* 0x0000000000080947 */ /* 0x004fea0003800000 */
[----:B------:R-:W2:Y:S02]  /*33c0*/  SYNCS.PHASECHK.TRANS64.TRYWAIT P0, [UR4+0x80], R2 ;  /* 0x00008002ff0075a7 */ /* 0x000ea40008001104 */
[----:B--2---:R-:W-:Y:S05]  /*33d0*/  @!P0 BRA `(.L_x_55) ;  /* 0x0000009000d08947 */ /* 0x004fea0003800000 */
.L_x_54:
[----:B------:R-:W-:-:S04]  /*33e0*/  UIADD3 UR7, UPT, UPT, UR5, 0x1, URZ ;  /* 0x0000000105077890 */ /* 0x000fc8000fffe0ff */
[----:B------:R-:W-:-:S04]  /*33f0*/  UISETP.NE.AND UP0, UPT, UR7, 0x2, UPT ;  /* 0x000000020700788c */ /* 0x000fc8000bf05270 */
[----:B------:R-:W-:Y:S02]  /*3400*/  USEL UR8, URZ, 0x1, UP0 ;  /* 0x00000001ff087887 */ /* 0x000fe40008000000 */
[----:B------:R-:W-:-:S04]  /*3410*/  USEL UR7, UR7, URZ, UP0 ;  /* 0x000000ff07077287 */ /* 0x000fc80008000000 */
[----:B------:R-:W-:Y:S01]  /*3420*/  ULEA UR7, UR7, UR6, 0x3 ;  /* 0x0000000607077291 */ /* 0x000fe2000f8e18ff */
[----:B--2---:R-:W-:-:S04]  /*3430*/  LOP3.LUT R2, R12, UR8, RZ, 0x3c, !PT ;  /* 0x000000080c027c12 */ /* 0x004fc8000f8e3cff */
[----:B------:R-:W-:-:S04]  /*3440*/  SHF.L.U32 R0, R2, 0x1f, RZ ;  /* 0x0000001f02007819 */ /* 0x000fc800000006ff */
[----:B------:R-:W2:Y:S02]  /*3450*/  SYNCS.PHASECHK.TRANS64 P0, [UR7+0x80], R0 ;  /* 0x00008000ff0075a7 */ /* 0x000ea40008001007 */
[----:B-12---:R-:W-:Y:S05]  /*3460*/  @P0 EXIT ;  /* 0x000000000000094d */ /* 0x006fea0003800000 */
[----:B------:R-:W-:Y:S02]  /*3470*/  SHF.L.U32 R2, R2, 0x1f, RZ ;  /* 0x0000001f02027819 */ /* 0x000fe400000006ff */
[----:B------:R-:W-:-:S07]  /*3480*/  MOV R0, UR7 ;  /* 0x0000000700007c02 */ /* 0x000fce0008000f00 */
.L_x_56:
[----:B-1----:R1:W2:Y:S02]  /*3490*/  SYNCS.PHASECHK.TRANS64.TRYWAIT P0, [R0+URZ+0x80], R2 ;  /* 0x00008002000075a7 */ /* 0x0022a400080011ff */
[----:B--2---:R-:W-:Y:S05]  /*34a0*/  @!P0 NANOSLEEP.SYNCS 0x989680 ;  /* 0x009896800000895d */ /* 0x004fea0003900000 */
[----:B------:R-:W2:Y:S02]  /*34b0*/  @!P0 SYNCS.PHASECHK.TRANS64 P0, [R0+URZ+0x80], R2 ;  /* 0x00008002000085a7 */ /* 0x000ea400080010ff */
[----:B--2---:R-:W-:Y:S05]  /*34c0*/  @P0 EXIT ;  /* 0x000000000000094d */ /* 0x004fea0003800000 */
[----:B------:R-:W-:Y:S05]  /*34d0*/  BRA `(.L_x_56) ;  /* 0xfffffffc00ec7947 */ /* 0x000fea000383ffff */
.L_x_49:
[----:B------:R-:W-:Y:S05]  /*34e0*/  BRA.U UP5, `(.L_x_57) ;  /* 0x00000019054c7547 */ /* 0x000fea000b800000 */
[----:B------:R-:W-:Y:S01]  /*34f0*/  UMOV UR4, 0x40 ;  /* 0x0000004000047882 */ /* 0x000fe20000000000 */
[----:B------:R-:W-:Y:S01]  /*3500*/  NOP ;  /* 0x0000000000007918 */ /* 0x000fe20000000000 */
[----:B------:R-:W-:Y:S01]  /*3510*/  ULEA UR5, UR61, UR4, 0x18 ;  /* 0x000000043d057291 */ /* 0x000fe2000f8ec0ff */
[----:B------:R-:W-:Y:S02]  /*3520*/  UMOV UR6, 0x400 ;  /* 0x0000040000067882 */ /* 0x000fe40000000000 */
[----:B------:R-:W-:-:S06]  /*3530*/  ULEA UR6, UR61, UR6, 0x18 ;  /* 0x000000063d067291 */ /* 0x000fcc000f8ec0ff */
[----:B------:R-:W2:Y:S02]  /*3540*/  LDS.U8 R5, [UR5+0x1c] ;  /* 0x00001c05ff057984 */ /* 0x000ea40008000000 */
[----:B--2---:R-:W-:-:S13]  /*3550*/  ISETP.NE.AND P0, PT, R5, RZ, PT ;  /* 0x000000ff0500720c */ /* 0x004fda0003f05270 */
[----:B------:R-:W-:Y:S05]  /*3560*/  @P0 BRA `(.L_x_58) ;  /* 0x0000000400180947 */ /* 0x000fea0003800000 */
[----:B------:R-:W-:Y:S01]  /*3570*/  R2UR UR4, R2 ;  /* 0x00000000020472ca */ /* 0x000fe200000e0000 */
[----:B------:R-:W-:-:S12]  /*3580*/  UIADD3 UR7, UPT, UPT, UR5, 0x8, URZ ;  /* 0x0000000805077890 */ /* 0x000fd8000fffe0ff */
[----:B------:R-:W-:-:S09]  /*3590*/  UISETP.NE.U32.AND UP1, UPT, UR4, 0x1, UPT ;  /* 0x000000010400788c */ /* 0x000fd2000bf25070 */
[----:B------:R-:W-:Y:S05]  /*35a0*/  BRA.U !UP1, `(.L_x_59) ;  /* 0x0000000109a47547 */ /* 0x000fea000b800000 */
[----:B------:R-:W-:Y:S01]  /*35b0*/  ELECT P0, URZ, PT ;  /* 0x0000000000ff782f */ /* 0x000fe20003800000 */
[----:B------:R-:W-:-:S12]  /*35c0*/  BSSY B0, `(.L_x_59) ;  /* 0x0000027000007945 */ /* 0x000fd80003800000 */
[----:B------:R-:W-:Y:S05]  /*35d0*/  @!P0 BRA `(.L_x_60) ;  /* 0x0000000000948947 */ /* 0x000fea0003800000 */
[----:B------:R-:W-:-:S05]  /*35e0*/  UMOV UR4, 0x10 ;  /* 0x0000001000047882 */ /* 0x000fca0000000000 */
[----:B------:R-:W-:Y:S04]  /*35f0*/  DEPBAR.LE SB2, 0x36 ;  /* 0x0000ad800000791a */ /* 0x000fe80000000000 */
[----:B------:R-:W2:Y:S02]  /*3600*/  UTCATOMSWS.2CTA.FIND_AND_SET.ALIGN UP0, UR4, UR4 ;  /* 0x00000004000475e3 */ /* 0x000ea40008200800 */
[----:B--2---:R-:W-:Y:S01]  /*3610*/  MOV R12, UR4 ;  /* 0x00000004000c7c02 */ /* 0x004fe20008000f00 */
[----:B------:R-:W-:Y:S06]  /*3620*/  BRA.U UP0, `(.L_x_61) ;  /* 0x0000000100187547 */ /* 0x000fec000b800000 */
.L_x_62:
[----:B------:R-:W-:Y:S05]  /*3630*/  NANOSLEEP 0x64 ;  /* 0x000000640000795d */ /* 0x000fea0003800000 */
[----:B------:R-:W-:-:S05]  /*3640*/  UMOV UR4, 0x10 ;  /* 0x0000001000047882 */ /* 0x000fca0000000000 */
[----:B------:R-:W-:Y:S04]  /*3650*/  DEPBAR.LE SB2, 0x36 ;  /* 0x0000ad800000791a */ /* 0x000fe80000000000 */
[----:B------:R-:W2:Y:S02]  /*3660*/  UTCATOMSWS.2CTA.FIND_AND_SET.ALIGN UP0, UR4, UR4 ;  /* 0x00000004000475e3 */ /* 0x000ea40008200800 */
[----:B--2---:R-:W-:Y:S01]  /*3670*/  MOV R12, UR4 ;  /* 0x00000004000c7c02 */ /* 0x004fe20008000f00 */
[----:B------:R-:W-:Y:S05]  /*3680*/  BRA.U !UP0, `(.L_x_62) ;  /* 0xfffffffd08e87547 */ /* 0x000fea000b83ffff */
.L_x_61:
[----:B------:R-:W2:Y:S01]  /*3690*/  LDS R8, [UR5+0x10] ;  /* 0x00001005ff087984 */ /* 0x000ea20008000800 */
[----:B------:R-:W-:Y:S01]  /*36a0*/  R2UR UR4, R0 ;  /* 0x00000000000472ca */ /* 0x000fe200000e0000 */
[----:B------:R-:W-:-:S04]  /*36b0*/  IMAD.U32 R5, RZ, RZ, UR6 ;  /* 0x00000006ff057e24 */ /* 0x000fc8000f8e00ff */
[----:B------:R-:W-:-:S08]  /*36c0*/  VIADD R5, R5, 0x120 ;  /* 0x0000012005057836 */ /* 0x000fd00000000000 */
[----:B------:R-:W-:Y:S02]  /*36d0*/  MOV R6, UR4 ;  /* 0x0000000400067c02 */ /* 0x000fe40008000f00 */
[----:B--2---:R-:W-:-:S04]  /*36e0*/  SHF.L.U32 R8, R8, 0x1f, RZ ;  /* 0x0000001f08087819 */ /* 0x004fc800000006ff */
[----:B------:R-:W2:Y:S02]  /*36f0*/  SYNCS.PHASECHK.TRANS64.TRYWAIT P0, [UR5+0x8], R8 ;  /* 0x00000808ff0075a7 */ /* 0x000ea40008001105 */
[----:B--2---:R-:W-:Y:S05]  /*3700*/  @P0 BRA `(.L_x_63) ;  /* 0x0000000000080947 */ /* 0x004fea0003800000 */
[----:B------:R-:W2:Y:S02]  /*3710*/  SYNCS.PHASECHK.TRANS64.TRYWAIT P0, [UR5+0x8], R8 ;  /* 0x00000808ff0075a7 */ /* 0x000ea40008001105 */
[----:B--2---:R-:W-:Y:S05]  /*3720*/  @!P0 BRA `(.L_x_64) ;  /* 0x0000009000148947 */ /* 0x004fea0003800000 */
.L_x_63:
[----:B------:R-:W-:Y:S01]  /*3730*/  R2UR UR4, R0 ;  /* 0x00000000000472ca */ /* 0x000fe200000e0000 */
[----:B------:R-:W-:Y:S01]  /*3740*/  IMAD.MOV.U32 R10, RZ, RZ, 0xffff ;  /* 0x0000ffffff0a7424 */ /* 0x000fe200078e00ff */
[----:B------:R-:W-:Y:S01]  /*3750*/  PRMT R6, R6, 0x654, R5 ;  /* 0x0000065406067816 */ /* 0x000fe20000000005 */
[----:B------:R-:W-:Y:S02]  /*3760*/  HFMA2 R5, -RZ, RZ, 0, 5.9604644775390625e-08 ;  /* 0x00000001ff057431 */ /* 0x000fe400000001ff */
[----:B--2---:R-:W-:Y:S02]  /*3770*/  IMAD.MOV.U32 R8, RZ, RZ, 0x4 ;  /* 0x00000004ff087424 */ /* 0x004fe400078e00ff */
[----:B------:R-:W-:Y:S01]  /*3780*/  IMAD.SHL.U32 R11, R12, 0x20, RZ ;  /* 0x000000200c0b7824 */ /* 0x000fe200078e00ff */
[----:B------:R-:W-:-:S05]  /*3790*/  SHF.L.U32 R10, R10, R12, RZ ;  /* 0x0000000c0a0a7219 */ /* 0x000fca00000006ff */
[----:B------:R-:W-:Y:S01]  /*37a0*/  UPRMT UR4, UR4, 0x654, UR7 ;  /* 0x0000065404047896 */ /* 0x000fe20008000007 */
[----:B------:R-:W-:-:S05]  /*37b0*/  SHF.L.U32 R9, R5, R12, RZ ;  /* 0x0000000c05097219 */ /* 0x000fca00000006ff */
[----:B------:R-:W-:-:S03]  /*37c0*/  MOV R7, UR4 ;  /* 0x0000000400077c02 */ /* 0x000fc60008000f00 */
[----:B------:R2:W-:Y:S01]  /*37d0*/  SYNCS.ARRIVE.TRANS64.RED RZ, [UR4], R8 ;  /* 0x00000008ffff79a7 */ /* 0x0005e20008000404 */
[----:B------:R2:W-:Y:S04]  /*37e0*/  STS [UR6+0x120], R11 ;  /* 0x0001200bff007988 */ /* 0x0005e80008000806 */
[----:B------:R2:W-:Y:S04]  /*37f0*/  STAS [R6.64], R12 ;  /* 0x0000000c06007dbd */ /* 0x0005e8000c0008ff */
[----:B------:R2:W-:Y:S04]  /*3800*/  ATOMS.OR RZ, [UR5+0x14], R10 ;  /* 0x0000140affff798c */ /* 0x0005e8000b000005 */
[----:B------:R2:W-:Y:S04]  /*3810*/  ATOMS.OR RZ, [UR5+0x18], R9 ;  /* 0x00001809ffff798c */ /* 0x0005e8000b000005 */
[----:B------:R2:W-:Y:S02]  /*3820*/  ATOMS.XOR RZ, [UR5+0x10], R5 ;  /* 0x00001005ffff798c */ /* 0x0005e4000b800005 */
.L_x_60:
[----:B-1----:R-:W-:Y:S05]  /*3830*/  BSYNC B0 ;  /* 0x0000000000007941 */ /* 0x002fea0003800000 */
.L_x_59:
[----:B------:R-:W-:Y:S05]  /*3840*/  BRA.U UP1, `(.L_x_65) ;  /* 0x0000000101707547 */ /* 0x000fea000b800000 */
[----:B------:R-:W-:-:S03]  /*3850*/  UMOV UR4, 0xffffffff ;  /* 0xffffffff00047882 */ /* 0x000fc60000000000 */
[----:B------:R-:W-:Y:S05]  /*3860*/  BRA.DIV UR4, `(.L_x_66) ;  /* 0x0000008e04dc7947 */ /* 0x000fea000b800000 */
[----:B------:R-:W-:-:S13]  /*3870*/  ELECT P0, URZ, PT ;  /* 0x0000000000ff782f */ /* 0x000fda0003800000 */
.L_x_200:
[----:B------:R-:W-:Y:S05]  /*3880*/  @!P0 BRA `(.L_x_65) ;  /* 0x0000000000608947 */ /* 0x000fea0003800000 */
[----:B--2---:R-:W2:Y:S02]  /*3890*/  LDS R6, [UR5+0x10] ;  /* 0x00001005ff067984 */ /* 0x004ea40008000800 */
[----:B--2---:R-:W-:-:S04]  /*38a0*/  SHF.L.U32 R6, R6, 0x1f, RZ ;  /* 0x0000001f06067819 */ /* 0x004fc800000006ff */
[----:B------:R-:W2:Y:S02]  /*38b0*/  SYNCS.PHASECHK.TRANS64.TRYWAIT P0, [UR5+0x8], R6 ;  /* 0x00000806ff0075a7 */ /* 0x000ea40008001105 */
[----:B--2---:R-:W-:Y:S05]  /*38c0*/  @P0 BRA `(.L_x_67) ;  /* 0x0000000000080947 */ /* 0x004fea0003800000 */
[----:B------:R-:W2:Y:S02]  /*38d0*/  SYNCS.PHASECHK.TRANS64.TRYWAIT P0, [UR5+0x8], R6 ;  /* 0x00000806ff0075a7 */ /* 0x000ea40008001105 */
[----:B--2---:R-:W-:Y:S05]  /*38e0*/  @!P0 BRA `(.L_x_68) ;  /* 0x0000008c00e08947 */ /* 0x004fea0003800000 */
.L_x_67:
[----:B------:R-:W3:Y:S01]  /*38f0*/  LDS R8, [UR6+0x120] ;  /* 0x00012006ff087984 */ /* 0x000ee20008000800 */
[----:B------:R-:W-:Y:S01]  /*3900*/  R2UR UR4, R0 ;  /* 0x00000000000472ca */ /* 0x000fe200000e0000 */
[----:B--2---:R-:W-:Y:S02]  /*3910*/  IMAD.MOV.U32 R6, RZ, RZ, 0xffff ;  /* 0x0000ffffff067424 */ /* 0x004fe400078e00ff */
[----:B------:R-:W-:-:S10]  /*3920*/  IMAD.MOV.U32 R5, RZ, RZ, 0x1 ;  /* 0x00000001ff057424 */ /* 0x000fd400078e00ff */
[----:B------:R-:W-:Y:S01]  /*3930*/  UPRMT UR4, UR4, 0x654, UR7 ;  /* 0x0000065404047896 */ /* 0x000fe20008000007 */
[----:B---3--:R-:W-:Y:S01]  /*3940*/  IMAD.SHL.U32 R7, R8, 0x20, RZ ;  /* 0x0000002008077824 */ /* 0x008fe200078e00ff */
[-C--:B------:R-:W-:Y:S02]  /*3950*/  SHF.L.U32 R6, R6, R8.reuse, RZ ;  /* 0x0000000806067219 */ /* 0x080fe400000006ff */
[----:B------:R-:W-:Y:S02]  /*3960*/  SHF.L.U32 R8, R5, R8, RZ ;  /* 0x0000000805087219 */ /* 0x000fe400000006ff */
[----:B------:R3:W-:Y:S04]  /*3970*/  STS [UR6+0x120], R7 ;  /* 0x00012007ff007988 */ /* 0x0007e80008000806 */
[----:B------:R3:W-:Y:S04]  /*3980*/  ATOMS.OR RZ, [UR5+0x14], R6 ;  /* 0x00001406ffff798c */ /* 0x0007e8000b000005 */
[----:B------:R3:W-:Y:S01]  /*3990*/  ATOMS.OR RZ, [UR5+0x18], R8 ;  /* 0x00001808ffff798c */ /* 0x0007e2000b000005 */
[----:B------:R-:W-:Y:S03]  /*39a0*/  SYNCS.ARRIVE.TRANS64.RED.A1T0 RZ, [UR4], RZ ;  /* 0x000000ffffff79a7 */ /* 0x000fe60008100404 */
[----:B------:R3:W-:Y:S01]  /*39b0*/  ATOMS.XOR RZ, [UR5+0x10], R5 ;  /* 0x00001005ffff798c */ /* 0x0007e2000b800005 */
[----:B------:R-:W-:Y:S05]  /*39c0*/  BRA `(.L_x_65) ;  /* 0x0000000000107947 */ /* 0x000fea0003800000 */
.L_x_58:
[----:B------:R-:W-:Y:S02]  /*39d0*/  MOV R5, 0xffffffff ;  /* 0xffffffff00057802 */ /* 0x000fe40000000f00 */
[----:B------:R-:W-:-:S03]  /*39e0*/  MOV R6, 0x3a10 ;  /* 0x00003a1000067802 */ /* 0x000fc60000000f00 */
[----:B------:R2:W-:Y:S04]  /*39f0*/  STS [UR6+0x120], R5 ;  /* 0x00012005ff007988 */ /* 0x0005e80008000806 */
[----:B-12--5:R-:W-:Y:S05]  /*3a00*/  CALL.REL.NOINC `($__internal_1_$__cuda_sm10x_tcgen05_guardrail_trap_phase_invalid_during_alloc) ;  /* 0x0000009800647944 */ /* 0x026fea0003c00000 */
.L_x_65:
[----:B------:R-:W-:Y:S05]  /*3a10*/  WARPSYNC.ALL ;  /* 0x0000000000007948 */ /* 0x000fea0003800000 */
[----:B------:R-:W4:Y:S01]  /*3a20*/  S2UR UR4, SR_CgaCtaId ;  /* 0x00000000000479c3 */ /* 0x000f220000008800 */
[----:B------:R-:W-:Y:S01]  /*3a30*/  UMOV UR62, 0x400 ;  /* 0x00000400003e7882 */ /* 0x000fe20000000000 */
[----:B------:R-:W4:Y:S01]  /*3a40*/  LDCU UR7, c[0x0][0x38c] ;  /* 0x00007180ff0777ac */ /* 0x000f220008000800 */
[----:B------:R-:W-:Y:S01]  /*3a50*/  LOP3.LUT R3, R3, 0xffff, RZ, 0xc0, !PT ;  /* 0x0000ffff03037812 */ /* 0x000fe200078ec0ff */
[----:B--2---:R-:W-:Y:S01]  /*3a60*/  IMAD.MOV.U32 R11, RZ, RZ, 0x1 ;  /* 0x00000001ff0b7424 */ /* 0x004fe200078e00ff */
[----:B------:R-:W-:Y:S01]  /*3a70*/  R2UR UR5, R2 ;  /* 0x00000000020572ca */ /* 0x000fe200000e0000 */
[----:B------:R-:W-:Y:S01]  /*3a80*/  IMAD.MOV.U32 R10, RZ, RZ, RZ ;  /* 0x000000ffff0a7224 */ /* 0x000fe200078e00ff */
[----:B------:R-:W-:-:S02]  /*3a90*/  LOP3.LUT R4, R4, 0xffff, RZ, 0xc0, !PT ;  /* 0x0000ffff04047812 */ /* 0x000fc400078ec0ff */
[----:B---3--:R-:W-:Y:S01]  /*3aa0*/  CS2R R8, SRZ ;  /* 0x0000000000087805 */ /* 0x008fe2000001ff00 */
[----:B------:R-:W-:Y:S01]  /*3ab0*/  UMOV UR9, URZ ;  /* 0x000000ff00097c82 */ /* 0x000fe20008000000 */
[----:B-1----:R-:W-:Y:S01]  /*3ac0*/  UMOV UR60, URZ ;  /* 0x000000ff003c7c82 */ /* 0x002fe20008000000 */
[----:B------:R-:W-:Y:S01]  /*3ad0*/  R2UR UR65, R4 ;  /* 0x00000000044172ca */ /* 0x000fe200000e0000 */
[----:B------:R-:W-:Y:S01]  /*3ae0*/  UMOV UR76, 0x0 ;  /* 0x00000000004c7882 */ /* 0x000fe20000000000 */
[----:B------:R-:W-:Y:S01]  /*3af0*/  UMOV UR77, 0x10200910 ;  /* 0x10200910004d7882 */ /* 0x000fe20000000000 */
[----:B------:R-:W-:Y:S01]  /*3b00*/  UMOV UR74, 0x0 ;  /* 0x00000000004a7882 */ /* 0x000fe20000000000 */
[----:B------:R-:W-:Y:S01]  /*3b10*/  UMOV UR75, 0x10200910 ;  /* 0x10200910004b7882 */ /* 0x000fe20000000000 */
[----:B------:R-:W-:Y:S01]  /*3b20*/  UMOV UR72, 0x0 ;  /* 0x0000000000487882 */ /* 0x000fe20000000000 */
[----:B------:R-:W-:Y:S01]  /*3b30*/  UMOV UR73, 0x10200910 ;  /* 0x1020091000497882 */ /* 0x000fe20000000000 */
[----:B------:R-:W-:-:S02]  /*3b40*/  UISETP.NE.AND UP3, UPT, UR5, URZ, UPT ;  /* 0x000000ff0500728c */ /* 0x000fc4000bf65270 */
[----:B----4-:R-:W-:Y:S01]  /*3b50*/  UIADD3 UR7, UPT, UPT, UR7, 0x7f, URZ ;  /* 0x0000007f07077890 */ /* 0x010fe2000fffe0ff */
[----:B------:R-:W-:Y:S01]  /*3b60*/  UMOV UR70, 0x0 ;  /* 0x0000000000467882 */ /* 0x000fe20000000000 */
[----:B------:R-:W-:Y:S01]  /*3b70*/  UMOV UR71, 0x10200910 ;  /* 0x1020091000477882 */ /* 0x000fe20000000000 */
[----:B------:R-:W-:Y:S01]  /*3b80*/  ULEA UR62, UR4, UR62, 0x18 ;  /* 0x0000003e043e7291 */ /* 0x000fe2000f8ec0ff */
[----:B------:R-:W-:Y:S02]  /*3b90*/  UMOV UR68, 0x0 ;  /* 0x0000000000447882 */ /* 0x000fe40000000000 */
[----:B------:R-:W-:Y:S01]  /*3ba0*/  UMOV UR4, URZ ;  /* 0x000000ff00047c82 */ /* 0x000fe20008000000 */
[----:B------:R-:W-:Y:S01]  /*3bb0*/  UIADD3 UR6, UPT, UPT, UR62, 0x8400, URZ ;  /* 0x000084003e067890 */ /* 0x000fe2000fffe0ff */
[----:B------:R-:W-:Y:S01]  /*3bc0*/  IMAD.U32 R14, RZ, RZ, UR4 ;  /* 0x00000004ff0e7e24 */ /* 0x000fe2000f8e00ff */
[----:B------:R-:W-:Y:S02]  /*3bd0*/  USHF.R.S32.HI UR4, URZ, 0x1f, UR7 ;  /* 0x0000001fff047899 */ /* 0x000fe40008011407 */
[----:B------:R-:W-:-:S02]  /*3be0*/  UIADD3 UR5, UPT, UPT, UR62, 0x28400, URZ ;  /* 0x000284003e057890 */ /* 0x000fc4000fffe0ff */
[----:B------:R-:W-:Y:S02]  /*3bf0*/  ULEA.HI UR4, UR4, UR7, URZ, 0x7 ;  /* 0x0000000704047291 */ /* 0x000fe4000f8f38ff */
[----:B------:R-:W-:Y:S02]  /*3c00*/  USHF.R.U32.HI UR6, URZ, 0x4, UR6 ;  /* 0x00000004ff067899 */ /* 0x000fe40008011606 */
[----:B------:R-:W-:Y:S02]  /*3c10*/  USHF.R.S32.HI UR8, URZ, 0x7, UR4 ;  /* 0x00000007ff087899 */ /* 0x000fe40008011404 */
[----:B------:R-:W-:Y:S01]  /*3c20*/  USHF.R.U32.HI UR5, URZ, 0x4, UR5 ;  /* 0x00000004ff057899 */ /* 0x000fe20008011605 */
[----:B------:R-:W-:Y:S01]  /*3c30*/  R2UR UR4, R3 ;  /* 0x00000000030472ca */ /* 0x000fe200000e0000 */
[----:B------:R-:W-:Y:S02]  /*3c40*/  UISETP.LT.AND UP0, UPT, UR8, 0x1, UPT ;  /* 0x000000010800788c */ /* 0x000fe4000bf01270 */
[----:B------:R-:W-:Y:S01]  /*3c50*/  ULOP3.LUT UR6, UR6, 0x3fff, URZ, 0xc0, !UPT ;  /* 0x00003fff06067892 */ /* 0x000fe2000f8ec0ff */
[----:B------:R-:W-:Y:S01]  /*3c60*/  IMAD.U32 R12, RZ, RZ, UR8 ;  /* 0x00000008ff0c7e24 */ /* 0x000fe2000f8e00ff */
[----:B------:R-:W-:-:S02]  /*3c70*/  ULOP3.LUT UR67, UR5, 0x3fff, URZ, 0xc0, !UPT ;  /* 0x00003fff05437892 */ /* 0x000fc4000f8ec0ff */
[----:B------:R-:W-:Y:S02]  /*3c80*/  ULOP3.LUT UR66, UR6, 0x10000, URZ, 0xfc, !UPT ;  /* 0x0001000006427892 */ /* 0x000fe4000f8efcff */
[----:B------:R-:W-:Y:S01]  /*3c90*/  ULOP3.LUT UR67, UR67, 0x10000, URZ, 0xfc, !UPT ;  /* 0x0001000043437892 */ /* 0x000fe2000f8efcff */
[----:B------:R-:W-:-:S03]  /*3ca0*/  UMOV UR69, 0x10200910 ;  /* 0x1020091000457882 */ /* 0x000fc60000000000 */
[----:B------:R-:W-:Y:S01]  /*3cb0*/  IMAD.U32 R13, RZ, RZ, UR4 ;  /* 0x00000004ff0d7e24 */ /* 0x000fe2000f8e00ff */
[----:B------:R-:W-:Y:S01]  /*3cc0*/  NOP ;  /* 0x0000000000007918 */ /* 0x000fe20000000000 */
[----:B------:R-:W-:Y:S06]  /*3cd0*/  BAR.ARV 0x6, 0xa0 ;  /* 0x0182800000007b1d */ /* 0x000fec0000002000 */
[----:B------:R-:W1:Y:S02]  /*3ce0*/  LDS R5, [UR62+0x120] ;  /* 0x0001203eff057984 */ /* 0x000e640008000800 */
[----:B-1----:R-:W-:-:S13]  /*3cf0*/  R2UR UR4, R5 ;  /* 0x00000000050472ca */ /* 0x002fda00000e0000 */
[----:B------:R-:W-:Y:S01]  /*3d00*/  IMAD.U32 R16, RZ, RZ, UR4 ;  /* 0x00000004ff107e24 */ /* 0x000fe2000f8e00ff */
[----:B------:R-:W-:-:S06]  /*3d10*/  USEL UR4, UR8, 0x1, !UP0 ;  /* 0x0000000108047887 */ /* 0x000fcc000c000000 */
[----:B------:R-:W-:-:S07]  /*3d20*/  IMAD.U32 R15, RZ, RZ, UR4 ;  /* 0x00000004ff0f7e24 */ /* 0x000fce000f8e00ff */
.L_x_76:
[C---:B------:R-:W-:Y:S02]  /*3d30*/  LEA R3, R10.reuse, UR62, 0x3 ;  /* 0x0000003e0a037c11 */ /* 0x040fe4000f8e18ff */
[----:B------:R-:W-:Y:S02]  /*3d40*/  SHF.L.U32 R4, R9, 0x1f, RZ ;  /* 0x0000001f09047819 */ /* 0x000fe400000006ff */
[----:B------:R-:W-:Y:S02]  /*3d50*/  LEA R5, R10, UR62, 0x4 ;  /* 0x0000003e0a057c11 */ /* 0x000fe4000f8e20ff */
[----:B------:R-:W1:Y:S02]  /*3d60*/  SYNCS.PHASECHK.TRANS64.TRYWAIT P0, [R3+URZ+0x70], R4 ;  /* 0x00007004030075a7 */ /* 0x000e6400080011ff */
[----:B-1----:R-:W-:Y:S05]  /*3d70*/  @!P0 BRA `(.L_x_69) ;  /* 0x0000008800d48947 */ /* 0x002fea0003800000 */
.L_x_201:
[----:B-1----:R-:W1:Y:S01]  /*3d80*/  LDS.128 R4, [R5+0x100] ;  /* 0x0001000005047984 */ /* 0x002e620000000c00 */
[----:B------:R-:W-:Y:S02]  /*3d90*/  VIADD R3, R3, 0x80 ;  /* 0x0000008003037836 */ /* 0x000fe40000000000 */
[----:B------:R-:W-:Y:S01]  /*3da0*/  VIADD R10, R10, 0x1 ;  /* 0x000000010a0a7836 */ /* 0x000fe20000000000 */
[----:B------:R-:W-:Y:S01]  /*3db0*/  @!PT LDS RZ, [RZ] ;  /* 0x00000000fffff984 */ /* 0x000fe20000000800 */
[----:B------:R-:W-:Y:S01]  /*3dc0*/  @!PT LDS RZ, [RZ] ;  /* 0x00000000fffff984 */ /* 0x000fe20000000800 */
[----:B------:R-:W-:Y:S01]  /*3dd0*/  @!PT LDS RZ, [RZ] ;  /* 0x00000000fffff984 */ /* 0x000fe20000000800 */
[----:B------:R-:W-:Y:S01]  /*3de0*/  @!PT LDS RZ, [RZ] ;  /* 0x00000000fffff984 */ /* 0x000fe20000000800 */
[----:B------:R2:W-:Y:S06]  /*3df0*/  MEMBAR.ALL.CTA ;  /* 0x0000000000007992 */ /* 0x0005ec0000008000 */
[----:B--2---:R-:W2:Y:S01]  /*3e00*/  FENCE.VIEW.ASYNC.S ;  /* 0x00000000000073c6 */ /* 0x004ea20000000000 */
[----:B------:R-:W-:-:S04]  /*3e10*/  PRMT R3, RZ, 0x654, R3 ;  /* 0x00000654ff037816 */ /* 0x000fc80000000003 */
[----:B--2---:R2:W-:Y:S01]  /*3e20*/  SYNCS.ARRIVE.TRANS64.RED.A1T0 RZ, [R3+URZ], RZ ;  /* 0x000000ff03ff79a7 */ /* 0x0045e200081004ff */
[----:B-1----:R-:W-:Y:S01]  /*3e30*/  LOP3.LUT P1, RZ, R6, 0x1, RZ, 0xc0, !PT ;  /* 0x0000000106ff7812 */ /* 0x002fe2000782c0ff */
[----:B--2---:R-:W-:-:S12]  /*3e40*/  BRA.U UP3, `(.L_x_70) ;  /* 0x00000009032c7547 */ /* 0x004fd8000b800000 */
[----:B------:R-:W1:Y:S01]  /*3e50*/  LDCU UR4, c[0x0][0x38c] ;  /* 0x00007180ff0477ac */ /* 0x000e620008000800 */
[----:B------:R-:W-:Y:S02]  /*3e60*/  R2UR UR5, R14 ;  /* 0x000000000e0572ca */ /* 0x000fe400000e0000 */
[----:B------:R-:W-:Y:S02]  /*3e70*/  PLOP3.LUT P2, PT, PT, PT, PT, 0x80, 0x8 ;  /* 0x000000000008781c */ /* 0x000fe40003f4f070 */
[----:B------:R-:W-:Y:S02]  /*3e80*/  SHF.L.U32 R5, R11, 0x1f, RZ ;  /* 0x0000001f0b057819 */ /* 0x000fe400000006ff */
[----:B------:R-:W-:-:S07]  /*3e90*/  R2UR UR6, R16 ;  /* 0x00000000100672ca */ /* 0x000fce00000e0000 */
[----:B------:R-:W-:Y:S02]  /*3ea0*/  ULEA UR7, UR5, UR62, 0x3 ;  /* 0x0000003e05077291 */ /* 0x000fe4000f8e18ff */
[----:B-1----:R-:W-:-:S04]  /*3eb0*/  UISETP.GE.AND UP0, UPT, UR4, 0x1, UPT ;  /* 0x000000010400788c */ /* 0x002fc8000bf06270 */
[----:B------:R-:W-:Y:S01]  /*3ec0*/  IMAD.U32 R4, RZ, RZ, UR7 ;  /* 0x00000007ff047e24 */ /* 0x000fe2000f8e00ff */
[----:B------:R-:W-:Y:S01]  /*3ed0*/  ULEA UR8, UR5, UR6, 0x7 ;  /* 0x0000000605087291 */ /* 0x000fe2000f8e38ff */
[----:B------:R-:W-:-:S05]  /*3ee0*/  PLOP3.LUT P0, PT, PT, PT, UP0, 0x80, 0x8 ;  /* 0x000000000008781c */ /* 0x000fca0003f0f008 */
[----:B------:R-:W-:-:S08]  /*3ef0*/  @UP0 ULEA UR4, UR9, UR62, 0x3 ;  /* 0x0000003e09040291 */ /* 0x000fd0000f8e18ff */
[----:B------:R-:W-:-:S04]  /*3f00*/  @P0 SHF.L.U32 R3, R8, 0x1f, RZ ;  /* 0x0000001f08030819 */ /* 0x000fc800000006ff */
[----:B------:R1:W2:Y:S01]  /*3f10*/  @P0 SYNCS.PHASECHK.TRANS64.TRYWAIT P2, [UR4], R3 ;  /* 0x00000003ff0005a7 */ /* 0x0002a20008041104 */
[----:B------:R-:W3:Y:S02]  /*3f20*/  SYNCS.PHASECHK.TRANS64.TRYWAIT P0, [UR7+0xb0], R5 ;  /* 0x0000b005ff0075a7 */ /* 0x000ee40008001107 */
[----:B-123--:R-:W-:Y:S05]  /*3f30*/  @!P0 BRA `(.L_x_71) ;  /* 0x0000008800788947 */ /* 0x00efea0003800000 */
.L_x_203:
[----:B------:R-:W-:Y:S01]  /*3f40*/  UMOV UR64, UR60 ;  /* 0x0000003c00407c82 */ /* 0x000fe20008000000 */
[----:B------:R-:W-:Y:S05]  /*3f50*/  BRA.U !UP0, `(.L_x_72) ;  /* 0x0000000508d07547 */ /* 0x000fea000b800000 */
[----:B------:R-:W-:Y:S01]  /*3f60*/  R2UR UR4, R15 ;  /* 0x000000000f0472ca */ /* 0x000fe200000e0000 */
[----:B------:R-:W-:Y:S01]  /*3f70*/  UPLOP3.LUT UP2, UPT, UPT, UPT, UPT, 0x40, 0x4 ;  /* 0x000000000004789c */ /* 0x000fe20003f4e870 */
[----:B------:R-:W-:Y:S01]  /*3f80*/  R2UR UR61, R12 ;  /* 0x000000000c3d72ca */ /* 0x000fe200000e0000 */
[----:B------:R-:W-:-:S10]  /*3f90*/  UMOV UR7, UR9 ;  /* 0x0000000900077c82 */ /* 0x000fd40008000000 */
[----:B------:R-:W-:-:S12]  /*3fa0*/  UIADD3 UR64, UPT, UPT, UR4, UR60, URZ ;  /* 0x0000003c04407290 */ /* 0x000fd8000fffe0ff */
.L_x_75:
[----:B--2---:R-:W-:Y:S01]  /*3fb0*/  ULEA UR5, UR7, UR62, 0x3 ;  /* 0x0000003e07057291 */ /* 0x004fe2000f8e18ff */
[----:B------:R-:W-:Y:S11]  /*3fc0*/  @P2 BRA `(.L_x_73) ;  /* 0x00000000000c2947 */ /* 0x000ff60003800000 */
[----:B-1----:R-:W-:Y:S04]  /*3fd0*/  SHF.L.U32 R5, R8, 0x1f, RZ ;  /* 0x0000001f08057819 */ /* 0x002fe800000006ff */
[----:B------:R-:W1:Y:S02]  /*3fe0*/  SYNCS.PHASECHK.TRANS64.TRYWAIT P0, [UR5], R5 ;  /* 0x00000005ff0075a7 */ /* 0x000e640008001105 */
[----:B-1----:R-:W-:Y:S05]  /*3ff0*/  @!P0 BRA `(.L_x_74) ;  /* 0x0000008800648947 */ /* 0x002fea0003800000 */
.L_x_73:
[----:B------:R-:W-:Y:S01]  /*4000*/  UISETP.NE.AND UP0, UPT, UR61, 0x1, UPT ;  /* 0x000000013d00788c */ /* 0x000fe2000bf05270 */
[----:B------:R-:W-:Y:S01]  /*4010*/  PLOP3.LUT P2, PT, PT, PT, PT, 0x80, 0x8 ;  /* 0x000000000008781c */ /* 0x000fe20003f4f070 */
[----:B------:R-:W-:Y:S01]  /*4020*/  UIADD3 UR9, UPT, UPT, UR7, 0x1, URZ ;  /* 0x0000000107097890 */ /* 0x000fe2000fffe0ff */
[----:B------:R-:W-:Y:S01]  /*4030*/  MOV.SPILL R6, UR65 ;  /* 0x0000004100067c02 */ /* 0x000fe20009000f00 */
[----:B------:R-:W-:Y:S01]  /*4040*/  UIADD3 UR63, UPT, UPT, UR5, 0x10, URZ ;  /* 0x00000010053f7890 */ /* 0x000fe2000fffe0ff */
[----:B-1----:R-:W-:Y:S01]  /*4050*/  MOV.SPILL R5, UR64 ;  /* 0x0000004000057c02 */ /* 0x002fe20009000f00 */
[----:B------:R-:W-:Y:S01]  /*4060*/  UISETP.NE.AND UP1, UPT, UR9, 0x2, UPT ;  /* 0x000000020900788c */ /* 0x000fe2000bf25270 */
[----:B------:R-:W-:Y:S01]  /*4070*/  PLOP3.LUT P0, PT, PT, PT, UP0, 0x80, 0x8 ;  /* 0x000000000008781c */ /* 0x000fe20003f0f008 */
[----:B------:R-:W-:Y:S02]  /*4080*/  ULEA UR6, UR7, UR67, 0xb ;  /* 0x0000004307067291 */ /* 0x000fe4000f8e58ff */
[----:B------:R-:W-:Y:S02]  /*4090*/  USEL UR5, URZ, 0x1, UP1 ;  /* 0x00000001ff057887 */ /* 0x000fe40008800000 */
[----:B------:R-:W-:Y:S02]  /*40a0*/  USEL UR9, UR9, URZ, UP1 ;  /* 0x000000ff09097287 */ /* 0x000fe40008800000 */
[----:B------:R-:W-:Y:S02]  /*40b0*/  ULEA UR4, UR7, UR66, 0xc ;  /* 0x0000004207047291 */ /* 0x000fe4000f8e60ff */
[----:B------:R-:W-:Y:S01]  /*40c0*/  @UP0 ULEA UR7, UR9, UR62, 0x3 ;  /* 0x0000003e09070291 */ /* 0x000fe2000f8e18ff */
[----:B------:R-:W-:Y:S01]  /*40d0*/  LOP3.LUT R8, R8, UR5, RZ, 0x3c, !PT ;  /* 0x0000000508087c12 */ /* 0x000fe2000f8e3cff */
[----:B------:R-:W-:Y:S02]  /*40e0*/  UIADD3 UR20, UPT, UPT, UR6, 0x2, URZ ;  /* 0x0000000206147890 */ /* 0x000fe4000fffe0ff */
[----:B------:R-:W-:Y:S01]  /*40f0*/  UIADD3 UR18, UPT, UPT, UR4, 0x2, URZ ;  /* 0x0000000204127890 */ /* 0x000fe2000fffe0ff */
[----:B------:R-:W-:Y:S01]  /*4100*/  @P0 SHF.L.U32 R3, R8, 0x1f, RZ ;  /* 0x0000001f08030819 */ /* 0x000fe200000006ff */
[----:B------:R-:W-:Y:S02]  /*4110*/  UIADD3 UR16, UPT, UPT, UR6, 0x4, URZ ;  /* 0x0000000406107890 */ /* 0x000fe4000fffe0ff */
[----:B------:R-:W-:Y:S01]  /*4120*/  UIADD3 UR10, UPT, UPT, UR4, 0x4, URZ ;  /* 0x00000004040a7890 */ /* 0x000fe2000fffe0ff */
[----:B------:R2:W3:Y:S01]  /*4130*/  @P0 SYNCS.PHASECHK.TRANS64.TRYWAIT P2, [UR7], R3 ;  /* 0x00000003ff0005a7 */ /* 0x0004e20008041107 */
[----:B------:R-:W-:Y:S02]  /*4140*/  UIADD3 UR14, UPT, UPT, UR6, 0x6, URZ ;  /* 0x00000006060e7890 */ /* 0x000fe4000fffe0ff */
        /* <DEDUP_REMOVED lines=21> */
[----:B------:R-:W-:Y:S01]  /*42a0*/  UIADD3 UR61, UPT, UPT, UR61, -0x1, URZ ;  /* 0xffffffff3d3d7890 */ /* 0x000fe2000fffe0ff */
[----:B------:R-:W-:Y:S01]  /*42b0*/  UMOV UR7, 0x40004040 ;  /* 0x4000404000077882 */ /* 0x000fe20000000000 */
[----:B------:R-:W-:Y:S01]  /*42c0*/  UMOV UR64, 0x0 ;  /* 0x0000000000407882 */ /* 0x000fe20000000000 */
[----:B------:R-:W-:Y:S01]  /*42d0*/  UMOV UR65, 0x10200910 ;  /* 0x1020091000417882 */ /* 0x000fe20000000000 */
[----:B------:R-:W-:Y:S01]  /*42e0*/  UMOV UR5, 0x40004040 ;  /* 0x4000404000057882 */ /* 0x000fe20000000000 */
[----:B------:R-:W-:Y:S01]  /*42f0*/  UMOV UR21, 0x40004040 ;  /* 0x4000404000157882 */ /* 0x000fe20000000000 */
[----:B------:R1:W-:Y:S01]  /*4300*/  UTCHMMA.2CTA gdesc[UR4], gdesc[UR6], tmem[UR8], tmem[UR64], idesc[UR65], UP2 ;  /* 0x00ff4006040075ea */ /* 0x0003e20009200008 */
[----:B------:R-:W-:Y:S01]  /*4310*/  UPLOP3.LUT UP2, UPT, UPT, UPT, UPT, 0x80, 0x8 ;  /* 0x000000000008789c */ /* 0x000fe20003f4f070 */
[----:B------:R-:W-:Y:S01]  /*4320*/  UMOV UR19, 0x40004040 ;  /* 0x4000404000137882 */ /* 0x000fe20000000000 */
[----:B------:R-:W-:Y:S01]  /*4330*/  UMOV UR17, 0x40004040 ;  /* 0x4000404000117882 */ /* 0x000fe20000000000 */
[----:B------:R4:W-:Y:S01]  /*4340*/  UTCHMMA.2CTA gdesc[UR18], gdesc[UR20], tmem[UR8], tmem[UR64], idesc[UR65], UPT ;  /* 0x00ff4014120075ea */ /* 0x0009e2000ba00008 */
        /* <DEDUP_REMOVED lines=19> */
[----:B-1----:R-:W-:Y:S01]  /*4480*/  UMOV UR7, 0x10200910 ;  /* 0x1020091000077882 */ /* 0x002fe20000000000 */
[----:B------:R-:W-:Y:S01]  /*4490*/  UMOV UR35, 0x40004040 ;  /* 0x4000404000237882 */ /* 0x000fe20000000000 */
[----:B------:R-:W-:Y:S01]  /*44a0*/  UMOV UR33, 0x40004040 ;  /* 0x4000404000217882 */ /* 0x000fe20000000000 */
[----:B------:R-:W-:Y:S01]  /*44b0*/  UMOV UR27, 0x40004040 ;  /* 0x40004040001b7882 */ /* 0x000fe20000000000 */
[----:B------:R-:W-:Y:S01]  /*44c0*/  UMOV UR25, 0x40004040 ;  /* 0x4000404000197882 */ /* 0x000fe20000000000 */
[----:B----4-:R-:W-:Y:S02]  /*44d0*/  UIADD3 UR20, UPT, UPT, UR4, 0xc02, URZ ;  /* 0x00000c0204147890 */ /* 0x010fe4000fffe0ff */
[----:B------:R-:W-:Y:S02]  /*44e0*/  UIADD3 UR18, UPT, UPT, UR6, 0x604, URZ ;  /* 0x0000060406127890 */ /* 0x000fe4000fffe0ff */
[----:B--2---:R-:W-:Y:S02]  /*44f0*/  UIADD3 UR16, UPT, UPT, UR4, 0xc04, URZ ;  /* 0x00000c0404107890 */ /* 0x004fe4000fffe0ff */
[----:B------:R-:W-:Y:S01]  /*4500*/  UIADD3 UR10, UPT, UPT, UR6, 0x606, URZ ;  /* 0x00000606060a7890 */ /* 0x000fe2000fffe0ff */
[----:B------:R-:W-:Y:S01]  /*4510*/  R2UR.FILL UR65, R6 ;  /* 0x00000000064172ca */ /* 0x000fe200004e0000 */
[----:B------:R-:W-:Y:S01]  /*4520*/  UMOV UR14, 0x0 ;  /* 0x00000000000e7882 */ /* 0x000fe20000000000 */
[----:B------:R-:W-:Y:S01]  /*4530*/  UMOV UR15, 0x10200910 ;  /* 0x10200910000f7882 */ /* 0x000fe20000000000 */
[----:B------:R-:W-:Y:S01]  /*4540*/  UMOV UR12, 0x0 ;  /* 0x00000000000c7882 */ /* 0x000fe20000000000 */
[----:B------:R-:W-:Y:S01]  /*4550*/  UTCHMMA.2CTA gdesc[UR28], gdesc[UR30], tmem[UR8], tmem[UR14], idesc[UR15], UPT ;  /* 0x00ff0e1e1c0075ea */ /* 0x000fe2000ba00008 */
[----:B------:R-:W-:Y:S01]  /*4560*/  UTCHMMA.2CTA gdesc[UR56], gdesc[UR58], tmem[UR8], tmem[UR14], idesc[UR15], UPT ;  /* 0x00ff0e3a380075ea */ /* 0x000fe2000ba00008 */
[----:B------:R-:W-:Y:S01]  /*4570*/  UMOV UR13, 0x10200910 ;  /* 0x10200910000d7882 */ /* 0x000fe20000000000 */
[----:B------:R-:W-:Y:S01]  /*4580*/  UTCHMMA.2CTA gdesc[UR52], gdesc[UR54], tmem[UR8], tmem[UR14], idesc[UR15], UPT ;  /* 0x00ff0e36340075ea */ /* 0x000fe2000ba00008 */
[----:B------:R-:W-:Y:S01]  /*4590*/  UIADD3 UR4, UPT, UPT, UR4, 0xc06, URZ ;  /* 0x00000c0604047890 */ /* 0x000fe2000fffe0ff */
[----:B------:R-:W-:Y:S01]  /*45a0*/  UTCHMMA.2CTA gdesc[UR48], gdesc[UR50], tmem[UR8], tmem[UR12], idesc[UR13], UPT ;  /* 0x00ff0c32300075ea */ /* 0x000fe2000ba00008 */
[----:B------:R-:W-:Y:S01]  /*45b0*/  UTCHMMA.2CTA gdesc[UR44], gdesc[UR46], tmem[UR8], tmem[UR12], idesc[UR13], UPT ;  /* 0x00ff0c2e2c0075ea */ /* 0x000fe2000ba00008 */
[----:B------:R-:W-:Y:S01]  /*45c0*/  UMOV UR6, 0x0 ;  /* 0x0000000000067882 */ /* 0x000fe20000000000 */
[----:B------:R-:W-:Y:S01]  /*45d0*/  UTCHMMA.2CTA gdesc[UR40], gdesc[UR42], tmem[UR8], tmem[UR12], idesc[UR13], UPT ;  /* 0x00ff0c2a280075ea */ /* 0x000fe2000ba00008 */
[----:B------:R1:W-:Y:S01]  /*45e0*/  UTCHMMA.2CTA gdesc[UR36], gdesc[UR38], tmem[UR8], tmem[UR6], idesc[UR7], UPT ;  /* 0x00ff0626240075ea */ /* 0x0003e2000ba00008 */
[----:B------:R2:W-:Y:S01]  /*45f0*/  UTCHMMA.2CTA gdesc[UR32], gdesc[UR34], tmem[UR8], tmem[UR76], idesc[UR77], UPT ;  /* 0x00ff4c22200075ea */ /* 0x0005e2000ba00008 */
[----:B------:R-:W-:Y:S01]  /*4600*/  UMOV UR23, 0x40004040 ;  /* 0x4000404000177882 */ /* 0x000fe20000000000 */
[----:B------:R2:W-:Y:S01]  /*4610*/  UTCHMMA.2CTA gdesc[UR24], gdesc[UR26], tmem[UR8], tmem[UR74], idesc[UR75], UPT ;  /* 0x00ff4a1a180075ea */ /* 0x0005e2000ba00008 */
[----:B------:R-:W-:Y:S01]  /*4620*/  R2UR.FILL UR64, R5 ;  /* 0x00000000054072ca */ /* 0x000fe200004e0000 */
[----:B------:R2:W-:Y:S01]  /*4630*/  UTCHMMA.2CTA gdesc[UR20], gdesc[UR22], tmem[UR8], tmem[UR72], idesc[UR73], UPT ;  /* 0x00ff4816140075ea */ /* 0x0005e2000ba00008 */
[----:B------:R2:W-:Y:S01]  /*4640*/  UTCHMMA.2CTA gdesc[UR16], gdesc[UR18], tmem[UR8], tmem[UR70], idesc[UR71], UPT ;  /* 0x00ff4612100075ea */ /* 0x0005e2000ba00008 */
[----:B------:R2:W-:Y:S01]  /*4650*/  UTCHMMA.2CTA gdesc[UR4], gdesc[UR10], tmem[UR8], tmem[UR68], idesc[UR69], UPT ;  /* 0x00ff440a040075ea */ /* 0x0005e2000ba00008 */
[----:B------:R2:W-:Y:S09]  /*4660*/  UTCBAR.2CTA.MULTICAST [UR63], URZ, UR65 ;  /* 0x000000ff3f0073e9 */ /* 0x0005f20008200841 */
[----:B------:R-:W-:Y:S01]  /*4670*/  UISETP.NE.AND UP0, UPT, UR60, UR64, UPT ;  /* 0x000000403c00728c */ /* 0x000fe2000bf05270 */
[----:B-1----:R-:W-:Y:S08]  /*4680*/  UMOV UR7, UR9 ;  /* 0x0000000900077c82 */ /* 0x002ff00008000000 */
[----:B---3--:R-:W-:Y:S05]  /*4690*/  BRA.U UP0, `(.L_x_75) ;  /* 0xfffffff900447547 */ /* 0x008fea000b83ffff */
.L_x_72:
[----:B--2---:R-:W-:Y:S01]  /*46a0*/  R2UR UR4, R4 ;  /* 0x00000000040472ca */ /* 0x004fe200000e0000 */
[----:B------:R-:W-:Y:S01]  /*46b0*/  UMOV UR60, UR64 ;  /* 0x00000040003c7c82 */ /* 0x000fe20008000000 */
[----:B------:R-:W-:-:S11]  /*46c0*/  R2UR UR5, R13 ;  /* 0x000000000d0572ca */ /* 0x000fd600000e0000 */
[----:B------:R-:W-:-:S09]  /*46d0*/  UIADD3 UR4, UPT, UPT, UR4, 0x90, URZ ;  /* 0x0000009004047890 */ /* 0x000fd2000fffe0ff */
[----:B------:R2:W-:Y:S01]  /*46e0*/  UTCBAR.2CTA.MULTICAST [UR4], URZ, UR5 ;  /* 0x000000ff040073e9 */ /* 0x0005e20008200805 */
[----:B------:R-:W-:Y:S02]  /*46f0*/  NOP ;  /* 0x0000000000007918 */ /* 0x000fe40000000000 */
.L_x_70:
[----:B--2---:R-:W-:Y:S02]  /*4700*/  R2UR UR4, R14 ;  /* 0x000000000e0472ca */ /* 0x004fe400000e0000 */
[----:B------:R-:W-:-:S04]  /*4710*/  ISETP.NE.AND P0, PT, R10, 0x2, PT ;  /* 0x000000020a00780c */ /* 0x000fc80003f05270 */
[----:B-1----:R-:W-:Y:S02]  /*4720*/  SEL R3, RZ, 0x1, P0 ;  /* 0x00000001ff037807 */ /* 0x002fe40000000000 */
[----:B------:R-:W-:Y:S02]  /*4730*/  SEL R10, R10, RZ, P0 ;  /* 0x000000ff0a0a7207 */ /* 0x000fe40000000000 */
[----:B------:R-:W-:-:S03]  /*4740*/  LOP3.LUT R9, R9, R3, RZ, 0x3c, !PT ;  /* 0x0000000309097212 */ /* 0x000fc600078e3cff */
[----:B------:R-:W-:-:S04]  /*4750*/  UIADD3 UR4, UPT, UPT, UR4, 0x1, URZ ;  /* 0x0000000104047890 */ /* 0x000fc8000fffe0ff */
[----:B------:R-:W-:-:S04]  /*4760*/  UISETP.NE.AND UP0, UPT, UR4, 0x4, UPT ;  /* 0x000000040400788c */ /* 0x000fc8000bf05270 */
[----:B------:R-:W-:Y:S02]  /*4770*/  USEL UR5, URZ, 0x1, UP0 ;  /* 0x00000001ff057887 */ /* 0x000fe40008000000 */
[----:B------:R-:W-:-:S04]  /*4780*/  USEL UR4, UR4, URZ, UP0 ;  /* 0x000000ff04047287 */ /* 0x000fc80008000000 */
[----:B------:R-:W-:Y:S02]  /*4790*/  LOP3.LUT R11, R11, UR5, RZ, 0x3c, !PT ;  /* 0x000000050b0b7c12 */ /* 0x000fe4000f8e3cff */
[----:B------:R-:W-:Y:S01]  /*47a0*/  IMAD.U32 R14, RZ, RZ, UR4 ;  /* 0x00000004ff0e7e24 */ /* 0x000fe2000f8e00ff */
[----:B------:R-:W-:Y:S06]  /*47b0*/  @P1 BRA `(.L_x_76) ;  /* 0xfffffff4005c1947 */ /* 0x000fec000383ffff */
[----:B------:R-:W1:Y:S01]  /*47c0*/  S2UR UR8, SR_CgaCtaId ;  /* 0x00000000000879c3 */ /* 0x000e620000008800 */
[----:B------:R-:W-:Y:S02]  /*47d0*/  ELECT P0, URZ, PT ;  /* 0x0000000000ff782f */ /* 0x000fe40003800000 */
[----:B------:R-:W-:Y:S01]  /*47e0*/  R2UR UR5, R2 ;  /* 0x00000000020572ca */ /* 0x000fe200000e0000 */
[----:B------:R-:W-:Y:S01]  /*47f0*/  UMOV UR4, 0x40 ;  /* 0x0000004000047882 */ /* 0x000fe20000000000 */
[----:B------:R-:W-:-:S03]  /*4800*/  IMAD.MOV.U32 R2, RZ, RZ, 0x1 ;  /* 0x00000001ff027424 */ /* 0x000fc600078e00ff */
[----:B------:R-:W-:Y:S08]  /*4810*/  UVIRTCOUNT.DEALLOC.SMPOOL 0x80 ;  /* 0x000000800000784c */ /* 0x000ff00000000000 */
[----:B------:R-:W-:Y:S02]  /*4820*/  UISETP.NE.AND UP1, UPT, UR5, URZ, UPT ;  /* 0x000000ff0500728c */ /* 0x000fe4000bf25270 */
[----:B-1----:R-:W-:-:S09]  /*4830*/  ULEA UR8, UR8, UR4, 0x18 ;  /* 0x0000000408087291 */ /* 0x002fd2000f8ec0ff */
[----:B------:R1:W-:Y:S01]  /*4840*/  @P0 STS.U8 [UR8+0x1c], R2 ;  /* 0x00001c02ff000988 */ /* 0x0003e20008000008 */
[----:B------:R-:W-:Y:S05]  /*4850*/  BRA.U UP1, `(.L_x_77) ;  /* 0x0000000101a87547 */ /* 0x000fea000b800000 */
[----:B------:R-:W-:Y:S01]  /*4860*/  R2UR UR4, R14 ;  /* 0x000000000e0472ca */ /* 0x000fe200000e0000 */
[----:B------:R-:W-:Y:S01]  /*4870*/  UIADD3 UR7, UPT, UPT, UR62, 0xb0, URZ ;  /* 0x000000b03e077890 */ /* 0x000fe2000fffe0ff */
[----:B------:R-:W-:-:S11]  /*4880*/  SHF.L.U32 R3, R11, 0x1f, RZ ;  /* 0x0000001f0b037819 */ /* 0x000fd600000006ff */
[----:B------:R-:W-:-:S09]  /*4890*/  ULEA UR4, UR4, UR7, 0x3 ;  /* 0x0000000704047291 */ /* 0x000fd2000f8e18ff */
[----:B------:R-:W2:Y:S02]  /*48a0*/  SYNCS.PHASECHK.TRANS64.TRYWAIT P0, [UR4], R3 ;  /* 0x00000003ff0075a7 */ /* 0x000ea40008001104 */
[----:B--2---:R-:W-:Y:S05]  /*48b0*/  @!P0 BRA `(.L_x_78) ;  /* 0x00000080004c8947 */ /* 0x004fea0003800000 */
.L_x_206:
[----:B------:R-:W-:-:S13]  /*48c0*/  R2UR UR4, R14 ;  /* 0x000000000e0472ca */ /* 0x000fda00000e0000 */
[----:B------:R-:W-:-:S04]  /*48d0*/  UIADD3 UR4, UPT, UPT, UR4, 0x1, URZ ;  /* 0x0000000104047890 */ /* 0x000fc8000fffe0ff */
[----:B------:R-:W-:-:S04]  /*48e0*/  UISETP.NE.AND UP0, UPT, UR4, 0x4, UPT ;  /* 0x000000040400788c */ /* 0x000fc8000bf05270 */
[----:B------:R-:W-:Y:S02]  /*48f0*/  USEL UR6, URZ, 0x1, UP0 ;  /* 0x00000001ff067887 */ /* 0x000fe40008000000 */
[----:B------:R-:W-:-:S04]  /*4900*/  USEL UR4, UR4, URZ, UP0 ;  /* 0x000000ff04047287 */ /* 0x000fc80008000000 */
[----:B------:R-:W-:Y:S01]  /*4910*/  ULEA UR5, UR4, UR7, 0x3 ;  /* 0x0000000704057291 */ /* 0x000fe2000f8e18ff */
[----:B-1----:R-:W-:-:S04]  /*4920*/  LOP3.LUT R3, R11, UR6, RZ, 0x3c, !PT ;  /* 0x000000060b037c12 */ /* 0x002fc8000f8e3cff */
[----:B------:R-:W-:-:S04]  /*4930*/  SHF.L.U32 R4, R3, 0x1f, RZ ;  /* 0x0000001f03047819 */ /* 0x000fc800000006ff */
[----:B------:R-:W1:Y:S02]  /*4940*/  SYNCS.PHASECHK.TRANS64.TRYWAIT P0, [UR5], R4 ;  /* 0x00000004ff0075a7 */ /* 0x000e640008001105 */
[----:B-1----:R-:W-:Y:S05]  /*4950*/  @!P0 BRA `(.L_x_79) ;  /* 0x00000080003c8947 */ /* 0x002fea0003800000 */
.L_x_208:
[----:B------:R-:W-:-:S04]  /*4960*/  UIADD3 UR4, UPT, UPT, UR4, 0x1, URZ ;  /* 0x0000000104047890 */ /* 0x000fc8000fffe0ff */
[----:B------:R-:W-:-:S04]  /*4970*/  UISETP.NE.AND UP0, UPT, UR4, 0x4, UPT ;  /* 0x000000040400788c */ /* 0x000fc8000bf05270 */
[----:B------:R-:W-:Y:S02]  /*4980*/  USEL UR6, URZ, 0x1, UP0 ;  /* 0x00000001ff067887 */ /* 0x000fe40008000000 */
[----:B------:R-:W-:-:S04]  /*4990*/  USEL UR4, UR4, URZ, UP0 ;  /* 0x000000ff04047287 */ /* 0x000fc80008000000 */
[----:B------:R-:W-:Y:S01]  /*49a0*/  ULEA UR5, UR4, UR7, 0x3 ;  /* 0x0000000704057291 */ /* 0x000fe2000f8e18ff */
[----:B------:R-:W-:-:S04]  /*49b0*/  LOP3.LUT R3, R3, UR6, RZ, 0x3c, !PT ;  /* 0x0000000603037c12 */ /* 0x000fc8000f8e3cff */
[----:B-1----:R-:W-:-:S04]  /*49c0*/  SHF.L.U32 R4, R3, 0x1f, RZ ;  /* 0x0000001f03047819 */ /* 0x002fc800000006ff */
[----:B------:R-:W1:Y:S02]  /*49d0*/  SYNCS.PHASECHK.TRANS64.TRYWAIT P0, [UR5], R4 ;  /* 0x00000004ff0075a7 */ /* 0x000e640008001105 */
[----:B-1----:R-:W-:Y:S05]  /*49e0*/  @!P0 BRA `(.L_x_80) ;  /* 0x0000008000308947 */ /* 0x002fea0003800000 */
.L_x_210:
[----:B------:R-:W-:-:S04]  /*49f0*/  UIADD3 UR4, UPT, UPT, UR4, 0x1, URZ ;  /* 0x0000000104047890 */ /* 0x000fc8000fffe0ff */
[----:B------:R-:W-:-:S04]  /*4a00*/  UISETP.NE.AND UP0, UPT, UR4, 0x4, UPT ;  /* 0x000000040400788c */ /* 0x000fc8000bf05270 */
[----:B------:R-:W-:Y:S02]  /*4a10*/  USEL UR5, URZ, 0x1, UP0 ;  /* 0x00000001ff057887 */ /* 0x000fe40008000000 */
[----:B------:R-:W-:-:S04]  /*4a20*/  USEL UR4, UR4, URZ, UP0 ;  /* 0x000000ff04047287 */ /* 0x000fc80008000000 */
[----:B------:R-:W-:Y:S01]  /*4a30*/  ULEA UR4, UR4, UR7, 0x3 ;  /* 0x0000000704047291 */ /* 0x000fe2000f8e18ff */
[----:B------:R-:W-:-:S04]  /*4a40*/  LOP3.LUT R3, R3, UR5, RZ, 0x3c, !PT ;  /* 0x0000000503037c12 */ /* 0x000fc8000f8e3cff */
[----:B------:R-:W-:Y:S01]  /*4a50*/  SHF.L.U32 R3, R3, 0x1f, RZ ;  /* 0x0000001f03037819 */ /* 0x000fe200000006ff */
[----:B-1----:R-:W-:-:S04]  /*4a60*/  IMAD.U32 R2, RZ, RZ, UR4 ;  /* 0x00000004ff027e24 */ /* 0x002fc8000f8e00ff */
[----:B------:R1:W2:Y:S03]  /*4a70*/  SYNCS.PHASECHK.TRANS64.TRYWAIT P0, [R2+URZ], R3 ;  /* 0x00000003020075a7 */ /* 0x0002a600080011ff */
[----:B--2---:R-:W-:Y:S05]  /*4a80*/  @!P0 NANOSLEEP.SYNCS 0x989680 ;  /* 0x009896800000895d */ /* 0x004fea0003900000 */
[----:B------:R-:W2:Y:S02]  /*4a90*/  @!P0 SYNCS.PHASECHK.TRANS64 P0, [R2+URZ], R3 ;  /* 0x00000003020085a7 */ /* 0x000ea400080010ff */
[----:B--2---:R-:W-:Y:S05]  /*4aa0*/  @P0 BRA `(.L_x_81) ;  /* 0x0000000000240947 */ /* 0x004fea0003800000 */
.L_x_82:
[----:B--2---:R2:W3:Y:S02]  /*4ab0*/  SYNCS.PHASECHK.TRANS64.TRYWAIT P0, [R2+URZ], R3 ;  /* 0x00000003020075a7 */ /* 0x0044e400080011ff */
[----:B---3--:R-:W-:Y:S05]  /*4ac0*/  @!P0 NANOSLEEP.SYNCS 0x989680 ;  /* 0x009896800000895d */ /* 0x008fea0003900000 */
[----:B------:R-:W3:Y:S02]  /*4ad0*/  @!P0 SYNCS.PHASECHK.TRANS64 P0, [R2+URZ], R3 ;  /* 0x00000003020085a7 */ /* 0x000ee400080010ff */
[----:B---3--:R-:W-:Y:S05]  /*4ae0*/  @!P0 BRA `(.L_x_82) ;  /* 0xfffffffc00f08947 */ /* 0x008fea000383ffff */
[----:B------:R-:W-:Y:S05]  /*4af0*/  BRA `(.L_x_81) ;  /* 0x0000000000107947 */ /* 0x000fea0003800000 */
.L_x_77:
[----:B------:R-:W-:Y:S01]  /*4b00*/  R2UR UR5, R0 ;  /* 0x00000000000572ca */ /* 0x000fe200000e0000 */
[----:B------:R-:W-:-:S12]  /*4b10*/  UIADD3 UR4, UPT, UPT, UR62, 0xf0, URZ ;  /* 0x000000f03e047890 */ /* 0x000fd8000fffe0ff */
[----:B------:R-:W-:-:S09]  /*4b20*/  UPRMT UR4, UR5, 0x654, UR4 ;  /* 0x0000065405047896 */ /* 0x000fd20008000004 */
[----:B------:R-:W-:Y:S03]  /*4b30*/  SYNCS.ARRIVE.TRANS64.RED.A1T0 RZ, [UR4], RZ ;  /* 0x000000ffffff79a7 */ /* 0x000fe60008100404 */
.L_x_81:
[----:B-12---:R-:W-:Y:S01]  /*4b40*/  SHF.L.U32 R3, RZ, 0x1f, RZ ;  /* 0x0000001fff037819 */ /* 0x006fe200000006ff */
[----:B------:R-:W-:Y:S01]  /*4b50*/  UIADD3 UR4, UPT, UPT, UR62, 0xf0, URZ ;  /* 0x000000f03e047890 */ /* 0x000fe2000fffe0ff */
[----:B------:R-:W-:Y:S02]  /*4b60*/  PLOP3.LUT P0, PT, PT, PT, UP1, 0x80, 0x8 ;  /* 0x000000000008781c */ /* 0x000fe40003f0f018 */
[----:B------:R-:W1:Y:S02]  /*4b70*/  SYNCS.PHASECHK.TRANS64.TRYWAIT P1, [UR62+0xf0], R3 ;  /* 0x0000f003ff0075a7 */ /* 0x000e64000802113e */
[----:B-1----:R-:W-:Y:S09]  /*4b80*/  @!P1 BRA `(.L_x_83) ;  /* 0x0000007c00e09947 */ /* 0x002ff20003800000 */
.L_x_212:
[----:B------:R-:W-:Y:S02]  /*4b90*/  R2UR UR6, R0 ;  /* 0x00000000000672ca */ /* 0x000fe400000e0000 */
[----:B------:R-:W-:-:S11]  /*4ba0*/  R2UR UR5, R16 ;  /* 0x00000000100572ca */ /* 0x000fd600000e0000 */
[----:B------:R-:W-:-:S03]  /*4bb0*/  @!UP1 UPRMT UR4, UR6, 0x654, UR4 ;  /* 0x0000065406049896 */ /* 0x000fc60008000004 */
[----:B------:R-:W-:-:S06]  /*4bc0*/  UMOV UR6, 0x1 ;  /* 0x0000000100067882 */ /* 0x000fcc0000000000 */
[----:B------:R-:W-:Y:S01]  /*4bd0*/  @!P0 SYNCS.ARRIVE.TRANS64.RED.A1T0 RZ, [UR4], RZ ;  /* 0x000000ffffff89a7 */ /* 0x000fe20008100404 */
[----:B------:R-:W-:Y:S01]  /*4be0*/  NOP ;  /* 0x0000000000007918 */ /* 0x000fe20000000000 */
[----:B------:R-:W2:Y:S01]  /*4bf0*/  LDS R0, [UR8+0x14] ;  /* 0x00001408ff007984 */ /* 0x000ea20008000800 */
[----:B------:R-:W-:-:S03]  /*4c00*/  ULOP3.LUT UR4, UR5, 0xffff, URZ, 0xc0, !UPT ;  /* 0x0000ffff05047892 */ /* 0x000fc6000f8ec0ff */
[----:B------:R-:W-:Y:S01]  /*4c10*/  UMOV UR5, 0xffff ;  /* 0x0000ffff00057882 */ /* 0x000fe20000000000 */
[----:B------:R-:W-:-:S04]  /*4c20*/  USHF.R.U32.HI UR4, URZ, 0x5, UR4 ;  /* 0x00000005ff047899 */ /* 0x000fc80008011604 */
[----:B------:R-:W-:Y:S02]  /*4c30*/  USHF.L.U32 UR5, UR5, UR4, URZ ;  /* 0x0000000405057299 */ /* 0x000fe400080006ff */
[----:B------:R-:W-:-:S04]  /*4c40*/  USHF.L.U32 UR4, UR6, UR4, URZ ;  /* 0x0000000406047299 */ /* 0x000fc800080006ff */
[----:B--2---:R-:W-:-:S04]  /*4c50*/  LOP3.LUT R0, R0, UR5, RZ, 0xc0, !PT ;  /* 0x0000000500007c12 */ /* 0x004fc8000f8ec0ff */
[----:B------:R-:W-:-:S13]  /*4c60*/  ISETP.NE.AND P0, PT, R0, UR5, PT ;  /* 0x0000000500007c0c */ /* 0x000fda000bf05270 */
[----:B------:R-:W-:Y:S05]  /*4c70*/  @P0 BRA `(.L_x_84) ;  /* 0x0000000000580947 */ /* 0x000fea0003800000 */
[----:B------:R-:W2:Y:S02]  /*4c80*/  LDS R0, [UR8+0x18] ;  /* 0x00001808ff007984 */ /* 0x000ea40008000800 */
[----:B--2---:R-:W-:-:S04]  /*4c90*/  LOP3.LUT R0, R0, UR4, RZ, 0xc0, !PT ;  /* 0x0000000400007c12 */ /* 0x004fc8000f8ec0ff */
[----:B------:R-:W-:-:S13]  /*4ca0*/  ISETP.NE.AND P0, PT, R0, UR4, PT ;  /* 0x0000000400007c0c */ /* 0x000fda000bf05270 */
[----:B------:R-:W-:Y:S05]  /*4cb0*/  @P0 BRA `(.L_x_85) ;  /* 0x00000000003c0947 */ /* 0x000fea0003800000 */
[----:B-1----:R-:W1:Y:S01]  /*4cc0*/  S2R R2, SR_LANEID ;  /* 0x0000000000027919 */ /* 0x002e620000000000 */
[----:B------:R-:W-:-:S06]  /*4cd0*/  ULOP3.LUT UR5, URZ, UR5, URZ, 0x33, !UPT ;  /* 0x00000005ff057292 */ /* 0x000fcc000f8e33ff */
[----:B------:R-:W-:-:S04]  /*4ce0*/  IMAD.U32 R0, RZ, RZ, UR5 ;  /* 0x00000005ff007e24 */ /* 0x000fc8000f8e00ff */
[----:B------:R2:W3:Y:S02]  /*4cf0*/  REDUX UR7, R0 ;  /* 0x00000000000773c4 */ /* 0x0004e40000000000 */
[----:B------:R4:W-:Y:S01]  /*4d00*/  UTCATOMSWS.AND URZ, UR5 ;  /* 0x0000000500ff79e3 */ /* 0x0009e20008000000 */
[----:B--2---:R-:W-:Y:S01]  /*4d10*/  LOP3.LUT R0, RZ, UR4, RZ, 0x33, !PT ;  /* 0x00000004ff007c12 */ /* 0x004fe2000f8e33ff */
[----:B------:R-:W-:Y:S02]  /*4d20*/  VOTEU.ANY UR4, UPT, PT ;  /* 0x0000000000047886 */ /* 0x000fe400038e0100 */
[----:B------:R-:W-:Y:S02]  /*4d30*/  UFLO.U32 UR4, UR4 ;  /* 0x00000004000472bd */ /* 0x000fe400080e0000 */
[----:B------:R-:W2:Y:S04]  /*4d40*/  REDUX UR6, R0 ;  /* 0x00000000000673c4 */ /* 0x000ea80000000000 */
[----:B-1----:R-:W-:-:S02]  /*4d50*/  ISETP.EQ.U32.AND P0, PT, R2, UR4, PT ;  /* 0x0000000402007c0c */ /* 0x002fc4000bf02070 */
[----:B---3--:R-:W-:-:S11]  /*4d60*/  MOV R2, UR7 ;  /* 0x0000000700027c02 */ /* 0x008fd60008000f00 */
[----:B------:R4:W-:Y:S01]  /*4d70*/  @P0 ATOMS.AND RZ, [UR8+0x14], R2 ;  /* 0x00001402ffff098c */ /* 0x0009e2000a800008 */
[----:B--2---:R-:W-:-:S05]  /*4d80*/  IMAD.U32 R0, RZ, RZ, UR6 ;  /* 0x00000006ff007e24 */ /* 0x004fca000f8e00ff */
[----:B------:R4:W-:Y:S01]  /*4d90*/  @P0 ATOMS.AND RZ, [UR8+0x18], R0 ;  /* 0x00001800ffff098c */ /* 0x0009e2000a800008 */
[----:B------:R-:W-:Y:S05]  /*4da0*/  BRA `(.L_x_86) ;  /* 0x0000000000147947 */ /* 0x000fea0003800000 */
.L_x_85:
[----:B-1----:R-:W-:Y:S02]  /*4db0*/  MOV R2, 0x4dd0 ;  /* 0x00004dd000027802 */ /* 0x002fe40000000f00 */
[----:B-----5:R-:W-:Y:S05]  /*4dc0*/  CALL.REL.NOINC `($__internal_0_$__cuda_sm10x_tcgen05_guardrail_trap_col_being_dealloced_not_returned_by_alloc) ;  /* 0x0000008400687944 */ /* 0x020fea0003c00000 */
[----:B------:R-:W-:Y:S05]  /*4dd0*/  BRA `(.L_x_86) ;  /* 0x0000000000087947 */ /* 0x000fea0003800000 */
.L_x_84:
[----:B-1----:R-:W-:Y:S02]  /*4de0*/  MOV R2, 0x4e00 ;  /* 0x00004e0000027802 */ /* 0x002fe40000000f00 */
[----:B-----5:R-:W-:Y:S05]  /*4df0*/  CALL.REL.NOINC `($__internal_2_$__cuda_sm10x_tcgen05_guardrail_trap_unallocated_columns_being_dealloced) ;  /* 0x0000008400747944 */ /* 0x020fea0003c00000 */
.L_x_86:
[----:B------:R-:W-:Y:S01]  /*4e00*/  NOP ;  /* 0x0000000000007918 */ /* 0x000fe20000000000 */
[----:B----4-:R-:W-:Y:S05]  /*4e10*/  EXIT ;  /* 0x000000000000794d */ /* 0x010fea0003800000 */
.L_x_57:
[----:B------:R-:W-:-:S09]  /*4e20*/  UISETP.NE.OR UP0, UPT, UR21, 0x3, !UP4 ;  /* 0x000000031500788c */ /* 0x000fd2000e705670 */
[----:B------:R-:W-:Y:S05]  /*4e30*/  BRA.U UP0, `(.L_x_87) ;  /* 0x0000001500c87547 */ /* 0x000fea000b800000 */
[----:B------:R-:W2:Y:S01]  /*4e40*/  LDCU UR37, c[0x0][0x370] ;  /* 0x00006e00ff2577ac */ /* 0x000ea20008000800 */
[----:B------:R-:W3:Y:S01]  /*4e50*/  LDC.64 R16, c[0x0][0x348] ;  /* 0x0000d200ff107b82 */ /* 0x000ee20000000a00 */
[----:B------:R-:W-:Y:S01]  /*4e60*/  HFMA2 R14, -RZ, RZ, 0, 0 ;  /* 0x00000000ff0e7431 */ /* 0x000fe200000001ff */
[----:B------:R-:W-:Y:S01]  /*4e70*/  MOV R13, RZ ;  /* 0x000000ff000d7202 */ /* 0x000fe20000000f00 */
[----:B------:R-:W2:Y:S01]  /*4e80*/  LDCU.128 UR48, c[0x0][0xb10] ;  /* 0x00016200ff3077ac */ /* 0x000ea20008000c00 */
[----:B------:R-:W-:Y:S01]  /*4e90*/  HFMA2 R7, -RZ, RZ, 0, 0.0078125 ;  /* 0x00002000ff077431 */ /* 0x000fe200000001ff */
[----:B------:R-:W4:Y:S03]  /*4ea0*/  LDCU UR31, c[0x0][0x374] ;  /* 0x00006e80ff1f77ac */ /* 0x000f260008000800 */
[----:B------:R-:W1:Y:S01]  /*4eb0*/  LDC.64 R2, c[0x0][0x888] ;  /* 0x00022200ff027b82 */ /* 0x000e620000000a00 */
[----:B------:R-:W4:Y:S01]  /*4ec0*/  LDCU UR15, c[0x0][0xb0c] ;  /* 0x00016180ff0f77ac */ /* 0x000f220008000800 */
[----:B------:R-:W3:Y:S06]  /*4ed0*/  LDCU UR47, c[0x0][0xb20] ;  /* 0x00016400ff2f77ac */ /* 0x000eec0008000800 */
[----:B------:R-:W1:Y:S01]  /*4ee0*/  LDC.64 R4, c[0x0][0x890] ;  /* 0x00022400ff047b82 */ /* 0x000e620000000a00 */
[----:B------:R-:W3:Y:S01]  /*4ef0*/  LDCU UR4, c[0x0][0xb30] ;  /* 0x00016600ff0477ac */ /* 0x000ee20008000800 */
[----:B--2---:R-:W-:-:S02]  /*4f00*/  UIMAD.WIDE.U32 UR6, UR37, UR48, URZ ;  /* 0x00000030250672a5 */ /* 0x004fc4000f8e00ff */
[----:B----4-:R-:W-:Y:S01]  /*4f10*/  UIMAD.WIDE.U32 UR8, UR31, UR51, URZ ;  /* 0x000000331f0872a5 */ /* 0x010fe2000f8e00ff */
[----:B------:R-:W-:Y:S01]  /*4f20*/  UMOV UR21, 0x400 ;  /* 0x0000040000157882 */ /* 0x000fe20000000000 */
[----:B------:R-:W-:Y:S02]  /*4f30*/  UPLOP3.LUT UP1, UPT, UPT, UPT, UPT, 0x40, 0x4 ;  /* 0x000000000004789c */ /* 0x000fe40003f2e870 */
[----:B------:R-:W-:Y:S01]  /*4f40*/  ULEA UR21, UR61, UR21, 0x18 ;  /* 0x000000153d157291 */ /* 0x000fe2000f8ec0ff */
[----:B------:R-:W-:Y:S02]  /*4f50*/  UMOV UR6, UR7 ;  /* 0x0000000700067c82 */ /* 0x000fe40008000000 */
[----:B------:R-:W-:Y:S01]  /*4f60*/  UMOV UR38, UR9 ;  /* 0x0000000900267c82 */ /* 0x000fe20008000000 */
[----:B------:R-:W-:Y:S02]  /*4f70*/  UISETP.GE.AND UP0, UPT, UR39, 0x1, UPT ;  /* 0x000000012700788c */ /* 0x000fe4000bf06270 */
[----:B------:R-:W-:Y:S01]  /*4f80*/  UISETP.NE.AND UP4, UPT, UR39, 0x1, UPT ;  /* 0x000000012700788c */ /* 0x000fe2000bf85270 */
[----:B------:R-:W2:Y:S01]  /*4f90*/  LDCU.64 UR22, c[0x0][0xb28] ;  /* 0x00016500ff1677ac */ /* 0x000ea20008000a00 */
[----:B------:R-:W-:-:S02]  /*4fa0*/  UISETP.NE.AND UP6, UPT, UR15, 0x1, UPT ;  /* 0x000000010f00788c */ /* 0x000fc4000bfc5270 */
[----:B------:R-:W-:Y:S02]  /*4fb0*/  UISETP.NE.AND UP5, UPT, UR50, 0x1, UPT ;  /* 0x000000013200788c */ /* 0x000fe4000bfa5270 */
[----:B------:R-:W-:Y:S02]  /*4fc0*/  UIADD3 UR41, UPT, UPT, UR21, 0x20, URZ ;  /* 0x0000002015297890 */ /* 0x000fe4000fffe0ff */
[----:B------:R-:W-:Y:S02]  /*4fd0*/  UIADD3 UR33, UPT, UPT, UR21, 0x28, URZ ;  /* 0x0000002815217890 */ /* 0x000fe4000fffe0ff */
[----:B------:R-:W-:Y:S02]  /*4fe0*/  UIADD3 UR25, UPT, UPT, UR21, 0x30, URZ ;  /* 0x0000003015197890 */ /* 0x000fe4000fffe0ff */
[----:B------:R-:W-:Y:S02]  /*4ff0*/  UIADD3 UR17, UPT, UPT, UR21, 0x38, URZ ;  /* 0x0000003815117890 */ /* 0x000fe4000fffe0ff */
[----:B------:R-:W-:-:S02]  /*5000*/  USHF.R.U32.HI UR45, URZ, UR49, UR6 ;  /* 0x00000031ff2d7299 */ /* 0x000fc40008011606 */
[----:B---3--:R-:W-:Y:S02]  /*5010*/  USHF.R.U32.HI UR38, URZ, UR47, UR38 ;  /* 0x0000002fff267299 */ /* 0x008fe40008011626 */
[----:B------:R-:W-:-:S11]  /*5020*/  UISETP.NE.AND UP3, UPT, UR4, 0x1, UPT ;  /* 0x000000010400788c */ /* 0x000fd6000bf65270 */
.L_x_102:
[C---:B------:R-:W-:Y:S02]  /*5030*/  LEA R12, R14.reuse, UR21, 0x3 ;  /* 0x000000150e0c7c11 */ /* 0x040fe4000f8e18ff */
[----:B------:R-:W-:Y:S02]  /*5040*/  SHF.L.U32 R0, R13, 0x1f, RZ ;  /* 0x0000001f0d007819 */ /* 0x000fe400000006ff */
[----:B------:R-:W-:Y:S02]  /*5050*/  LEA R8, R14, UR21, 0x4 ;  /* 0x000000150e087c11 */ /* 0x000fe4000f8e20ff */
[----:B---3--:R-:W3:Y:S02]  /*5060*/  SYNCS.PHASECHK.TRANS64.TRYWAIT P0, [R12+URZ+0x70], R0 ;  /* 0x000070000c0075a7 */ /* 0x008ee400080011ff */
[----:B---3--:R-:W-:Y:S05]  /*5070*/  @!P0 BRA `(.L_x_88) ;  /* 0x0000007800bc8947 */ /* 0x008fea0003800000 */
.L_x_213:
        /* <DEDUP_REMOVED lines=8> */
[----:B----4-:R-:W-:Y:S11]  /*5100*/  LOP3.LUT P0, RZ, R10, 0x1, RZ, 0xc0, !PT ;  /* 0x000000010aff7812 */ /* 0x010ff6000780c0ff */
[----:B------:R-:W-:Y:S02]  /*5110*/  @!UPT UIADD3 URZ, UPT, UPT, URZ, URZ, URZ ;  /* 0x000000fffffff290 */ /* 0x000fe4000fffe0ff */
[----:B-1----:R-:W-:Y:S01]  /*5120*/  VOTEU.ANY UP2, P0 ;  /* 0x0000000000ff7886 */ /* 0x002fe20000040100 */
[----:B------:R-:W-:Y:S11]  /*5130*/  PLOP3.LUT P0, PT, PT, PT, UP2, 0x80, 0x8 ;  /* 0x000000000008781c */ /* 0x000ff60003f0f028 */
[----:B------:R-:W-:Y:S02]  /*5140*/  @!UPT UIADD3 URZ, UPT, UPT, URZ, URZ, URZ ;  /* 0x000000fffffff290 */ /* 0x000fe4000fffe0ff */
[----:B---3--:R-:W-:Y:S02]  /*5150*/  @P0 SHF.R.U32.HI R0, RZ, 0x10, R9 ;  /* 0x00000010ff000819 */ /* 0x008fe40000011609 */
[----:B------:R-:W-:Y:S02]  /*5160*/  @P0 MOV R6, R8 ;  /* 0x0000000800060202 */ /* 0x000fe40000000f00 */
[----:B------:R-:W-:Y:S01]  /*5170*/  @P0 R2UR UR4, R0 ;  /* 0x00000000000402ca */ /* 0x000fe200000e0000 */
[----:B------:R-:W-:Y:S01]  /*5180*/  VIADD R0, R12, 0x80 ;  /* 0x000000800c007836 */ /* 0x000fe20000000000 */
[----:B------:R-:W-:Y:S02]  /*5190*/  @P0 LOP3.LUT R8, R9, 0xffff, RZ, 0xc0, !PT ;  /* 0x0000ffff09080812 */ /* 0x000fe400078ec0ff */
[----:B------:R-:W-:Y:S02]  /*51a0*/  @P0 R2UR UR6, R6 ;  /* 0x00000000060602ca */ /* 0x000fe400000e0000 */
[----:B------:R-:W-:Y:S02]  /*51b0*/  PRMT R0, RZ, 0x654, R0 ;  /* 0x00000654ff007816 */ /* 0x000fe40000000000 */
[----:B------:R-:W-:Y:S02]  /*51c0*/  @P0 R2UR UR5, R8 ;  /* 0x00000000080502ca */ /* 0x000fe400000e0000 */
[----:B------:R1:W-:Y:S03]  /*51d0*/  SYNCS.ARRIVE.TRANS64.RED.A1T0 RZ, [R0+URZ], RZ ;  /* 0x000000ff00ff79a7 */ /* 0x0003e600081004ff */
[----:B------:R-:W-:Y:S04]  /*51e0*/  @UP2 UMOV UR30, UR4 ;  /* 0x00000004001e2c82 */ /* 0x000fe80008000000 */
[----:B------:R-:W-:Y:S04]  /*51f0*/  @UP2 UMOV UR14, UR6 ;  /* 0x00000006000e2c82 */ /* 0x000fe80008000000 */
[----:B------:R-:W-:Y:S01]  /*5200*/  @UP2 UMOV UR13, UR5 ;  /* 0x00000005000d2c82 */ /* 0x000fe20008000000 */
[----:B------:R-:W-:Y:S05]  /*5210*/  BRA.U !UP0, `(.L_x_89) ;  /* 0x0000000108a47547 */ /* 0x000fea000b800000 */
[----:B------:R-:W-:Y:S02]  /*5220*/  UIMAD.WIDE.U32 UR18, UR13, UR51, URZ ;  /* 0x000000330d1272a5 */ /* 0x000fe4000f8e00ff */
[----:B------:R-:W-:Y:S02]  /*5230*/  UIMAD.WIDE.U32 UR26, UR14, UR48, URZ ;  /* 0x000000300e1a72a5 */ /* 0x000fe4000f8e00ff */
[----:B------:R-:W-:Y:S02]  /*5240*/  USEL UR4, UR31, UR38, !UP5 ;  /* 0x000000261f047287 */ /* 0x000fe4000e800000 */
[----:B------:R-:W-:Y:S02]  /*5250*/  USEL UR7, UR37, UR45, !UP6 ;  /* 0x0000002d25077287 */ /* 0x000fe4000f000000 */
[----:B--2---:R-:W-:Y:S02]  /*5260*/  UIMAD.WIDE.U32 UR8, UR4, UR22, URZ ;  /* 0x00000016040872a5 */ /* 0x004fe4000f8e00ff */
[----:B------:R-:W-:Y:S01]  /*5270*/  UIMAD.WIDE.U32 UR10, UR7, UR22, URZ ;  /* 0x00000016070a72a5 */ /* 0x000fe2000f8e00ff */
[----:B------:R-:W-:Y:S02]  /*5280*/  UMOV UR5, UR19 ;  /* 0x0000001300057c82 */ /* 0x000fe40008000000 */
[----:B------:R-:W-:Y:S03]  /*5290*/  USHF.R.U32.HI UR6, URZ, UR47, UR5 ;  /* 0x0000002fff067299 */ /* 0x000fe60008011605 */
[----:B------:R-:W-:Y:S01]  /*52a0*/  UMOV UR5, UR27 ;  /* 0x0000001b00057c82 */ /* 0x000fe20008000000 */
[----:B------:R-:W-:Y:S02]  /*52b0*/  USEL UR6, UR13, UR6, !UP5 ;  /* 0x000000060d067287 */ /* 0x000fe4000e800000 */
[----:B------:R-:W-:Y:S03]  /*52c0*/  USHF.R.U32.HI UR12, URZ, UR49, UR5 ;  /* 0x00000031ff0c7299 */ /* 0x000fe60008011605 */
[----:B------:R-:W-:Y:S02]  /*52d0*/  UMOV UR5, UR9 ;  /* 0x0000000900057c82 */ /* 0x000fe40008000000 */
[----:B------:R-:W-:Y:S03]  /*52e0*/  @UP4 USHF.R.U32.HI UR4, URZ, UR23, UR5 ;  /* 0x00000017ff044299 */ /* 0x000fe60008011605 */
[----:B------:R-:W-:Y:S01]  /*52f0*/  UMOV UR5, UR11 ;  /* 0x0000000b00057c82 */ /* 0x000fe20008000000 */
[----:B------:R-:W-:Y:S02]  /*5300*/  UIMAD UR4, UR39, UR4, URZ ;  /* 0x00000004270472a4 */ /* 0x000fe4000f8e02ff */
[----:B------:R-:W-:Y:S02]  /*5310*/  @UP4 USHF.R.U32.HI UR7, URZ, UR23, UR5 ;  /* 0x00000017ff074299 */ /* 0x000fe40008011605 */
[----:B------:R-:W-:Y:S02]  /*5320*/  UIMAD.WIDE.U32 UR10, UR6, UR22, URZ ;  /* 0x00000016060a72a5 */ /* 0x000fe4000f8e00ff */
[----:B------:R-:W-:Y:S02]  /*5330*/  USEL UR5, UR14, UR12, !UP6 ;  /* 0x0000000c0e057287 */ /* 0x000fe4000f000000 */
[----:B------:R-:W-:Y:S02]  /*5340*/  UIMAD UR8, UR39, UR7, URZ ;  /* 0x00000007270872a4 */ /* 0x000fe4000f8e02ff */
[----:B------:R-:W-:Y:S03]  /*5350*/  UISETP.GE.AND UP0, UPT, UR6, UR4, UPT ;  /* 0x000000040600728c */ /* 0x000fe6000bf06270 */
[----:B------:R-:W-:Y:S01]  /*5360*/  UMOV UR4, UR11 ;  /* 0x0000000b00047c82 */ /* 0x000fe20008000000 */
[----:B------:R-:W-:Y:S02]  /*5370*/  UISETP.GE.OR UP0, UPT, UR5, UR8, UP0 ;  /* 0x000000080500728c */ /* 0x000fe40008706670 */
[----:B------:R-:W-:Y:S02]  /*5380*/  USHF.R.U32.HI UR4, URZ, UR23, UR4 ;  /* 0x00000017ff047299 */ /* 0x000fe40008011604 */
[----:B------:R-:W-:Y:S02]  /*5390*/  UIMAD.WIDE.U32 UR8, UR5, UR22, URZ ;  /* 0x00000016050872a5 */ /* 0x000fe4000f8e00ff */
[----:B------:R-:W-:Y:S04]  /*53a0*/  USEL UR10, UR6, UR4, !UP4 ;  /* 0x00000004060a7287 */ /* 0x000fe8000e000000 */
[----:B------:R-:W-:Y:S01]  /*53b0*/  UIADD3 UR11, UPT, UPT, -UR10, URZ, URZ ;  /* 0x000000ff0a0b7290 */ /* 0x000fe2000fffe1ff */
[----:B------:R-:W-:Y:S02]  /*53c0*/  @!UP0 UMOV UR4, UR9 ;  /* 0x0000000900048c82 */ /* 0x000fe40008000000 */
[----:B------:R-:W-:Y:S02]  /*53d0*/  @!UP0 USHF.R.U32.HI UR4, URZ, UR23, UR4 ;  /* 0x00000017ff048299 */ /* 0x000fe40008011604 */
[----:B------:R-:W-:Y:S02]  /*53e0*/  UIMAD UR8, UR39, UR11, UR6 ;  /* 0x0000000b270872a4 */ /* 0x000fe4000f8e0206 */
[----:B------:R-:W-:Y:S04]  /*53f0*/  @!UP0 USEL UR4, UR5, UR4, !UP4 ;  /* 0x0000000405048287 */ /* 0x000fe8000e000000 */
[----:B------:R-:W-:Y:S02]  /*5400*/  @!UP0 UIMAD UR7, UR7, UR8, UR4 ;  /* 0x00000008070782a4 */ /* 0x000fe4000f8e0204 */
[----:B------:R-:W-:Y:S02]  /*5410*/  @!UP0 UIADD3 UR9, UPT, UPT, UR10, -UR4, URZ ;  /* 0x800000040a098290 */ /* 0x000fe4000fffe0ff */
[----:B------:R-:W-:Y:S02]  /*5420*/  UIADD3 UR8, UPT, UPT, -UR6, URZ, URZ ;  /* 0x000000ff06087290 */ /* 0x000fe4000fffe1ff */
[----:B------:R-:W-:Y:S02]  /*5430*/  UIADD3 UR4, UPT, UPT, -UR5, URZ, URZ ;  /* 0x000000ff05047290 */ /* 0x000fe4000fffe1ff */
[----:B------:R-:W-:Y:S03]  /*5440*/  @!UP0 UIMAD UR6, UR9, UR39, UR5 ;  /* 0x00000027090682a4 */ /* 0x000fe6000f8e0205 */
[----:B------:R-:W-:Y:S01]  /*5450*/  @!UP0 UMOV UR5, UR7 ;  /* 0x0000000700058c82 */ /* 0x000fe20008000000 */
[----:B------:R-:W-:Y:S02]  /*5460*/  UIMAD UR7, UR15, UR4, UR14 ;  /* 0x000000040f0772a4 */ /* 0x000fe4000f8e020e */
[----:B------:R-:W-:Y:S02]  /*5470*/  UIMAD UR4, UR50, UR8, UR13 ;  /* 0x00000008320472a4 */ /* 0x000fe4000f8e020d */
[----:B------:R-:W-:Y:S02]  /*5480*/  UIMAD UR14, UR5, UR15, UR7 ;  /* 0x0000000f050e72a4 */ /* 0x000fe4000f8e0207 */
[----:B------:R-:W-:Y:S11]  /*5490*/  UIMAD UR13, UR6, UR50, UR4 ;  /* 0x00000032060d72a4 */ /* 0x000ff6000f8e0204 */
[----:B------:R-:W-:Y:S01]  /*54a0*/  @!UPT UIADD3 URZ, UPT, UPT, URZ, URZ, URZ ;  /* 0x000000fffffff290 */ /* 0x000fe2000fffe0ff */
.L_x_89:
[----:B------:R-:W3:Y:S01]  /*54b0*/  @!UP3 LDCU.128 UR8, c[0x0][0xb10] ;  /* 0x00016200ff08b7ac */ /* 0x000ee20008000c00 */
[----:B------:R-:W-:Y:S01]  /*54c0*/  IMAD.MOV.U32 R10, RZ, RZ, 0x1 ;  /* 0x00000001ff0a7424 */ /* 0x000fe200078e00ff */
[C---:B------:R-:W-:Y:S02]  /*54d0*/  ISETP.NE.U32.AND P1, PT, R4.reuse, RZ, PT ;  /* 0x000000ff0400720c */ /* 0x040fe40003f25070 */
[----:B------:R-:W-:Y:S02]  /*54e0*/  ISETP.NE.U32.AND P0, PT, R4, RZ, PT ;  /* 0x000000ff0400720c */ /* 0x000fe40003f05070 */
[C---:B------:R-:W-:Y:S01]  /*54f0*/  ISETP.NE.AND.EX P1, PT, R5.reuse, RZ, PT, P1 ;  /* 0x000000ff0500720c */ /* 0x040fe20003f25310 */
[----:B------:R-:W4:Y:S01]  /*5500*/  @!UP3 LDCU UR5, c[0x0][0xb0c] ;  /* 0x00016180ff05b7ac */ /* 0x000f220008000800 */
[----:B------:R-:W-:Y:S02]  /*5510*/  ISETP.NE.AND.EX P0, PT, R5, RZ, PT, P0 ;  /* 0x000000ff0500720c */ /* 0x000fe40003f05300 */
[----:B------:R-:W-:Y:S01]  /*5520*/  SHF.L.U32 R10, R10, 0x1f, RZ ;  /* 0x0000001f0a0a7819 */ /* 0x000fe200000006ff */
[----:B------:R-:W-:Y:S02]  /*5530*/  USHF.L.U32 UR43, UR16, 0x7, URZ ;  /* 0x00000007102b7899 */ /* 0x000fe400080006ff */
[----:B------:R-:W-:Y:S02]  /*5540*/  USHF.L.U32 UR42, UR20, 0x7, URZ ;  /* 0x00000007142a7899 */ /* 0x000fe400080006ff */
[----:B---3--:R-:W-:Y:S07]  /*5550*/  UIMAD.WIDE.U32 UR6, UR14, UR8, URZ ;  /* 0x000000080e0672a5 */ /* 0x008fee000f8e00ff */
[----:B------:R-:W-:Y:S01]  /*5560*/  @!UP3 UMOV UR4, UR7 ;  /* 0x000000070004bc82 */ /* 0x000fe20008000000 */
[----:B----4-:R-:W-:Y:S02]  /*5570*/  @!UP3 UISETP.NE.AND UP0, UPT, UR5, 0x1, UPT ;  /* 0x000000010500b88c */ /* 0x010fe4000bf05270 */
[----:B------:R-:W-:Y:S02]  /*5580*/  @!UP3 USHF.R.U32.HI UR4, URZ, UR9, UR4 ;  /* 0x00000009ff04b299 */ /* 0x000fe40008011604 */
[----:B------:R-:W-:Y:S02]  /*5590*/  UIMAD.WIDE.U32 UR6, UR13, UR11, URZ ;  /* 0x0000000b0d0672a5 */ /* 0x000fe4000f8e00ff */
[----:B------:R-:W-:Y:S02]  /*55a0*/  @!UP3 USEL UR8, UR14, UR4, !UP0 ;  /* 0x000000040e08b287 */ /* 0x000fe4000c000000 */
[----:B------:R-:W-:Y:S03]  /*55b0*/  @!UP3 UISETP.NE.AND UP0, UPT, UR10, 0x1, UPT ;  /* 0x000000010a00b88c */ /* 0x000fe6000bf05270 */
[----:B------:R-:W-:Y:S02]  /*55c0*/  @!UP3 UMOV UR6, UR7 ;  /* 0x000000070006bc82 */ /* 0x000fe40008000000 */
[----:B------:R-:W3:Y:S02]  /*55d0*/  @!UP3 LDCU UR4, c[0x0][0xb20] ;  /* 0x00016400ff04b7ac */ /* 0x000ee40008000800 */
[----:B---3--:R-:W-:Y:S04]  /*55e0*/  @!UP3 USHF.R.U32.HI UR6, URZ, UR4, UR6 ;  /* 0x00000004ff06b299 */ /* 0x008fe80008011606 */
[----:B------:R-:W-:Y:S04]  /*55f0*/  @!UP3 USEL UR6, UR13, UR6, !UP0 ;  /* 0x000000060d06b287 */ /* 0x000fe8000c000000 */
[----:B------:R-:W-:Y:S02]  /*5600*/  @!UP3 UIADD3 UR4, UPT, UPT, -UR8, UR6, URZ ;  /* 0x000000060804b290 */ /* 0x000fe4000fffe1ff */
[----:B------:R-:W-:Y:S02]  /*5610*/  @!UP3 UIADD3 UR6, UPT, UPT, UR8, -UR6, URZ ;  /* 0x800000060806b290 */ /* 0x000fe4000fffe0ff */
[----:B------:R-:W-:Y:S02]  /*5620*/  @!UP3 UIMAD UR14, UR4, UR5, UR14 ;  /* 0x00000005040eb2a4 */ /* 0x000fe4000f8e020e */
[----:B------:R-:W-:Y:S01]  /*5630*/  @!UP3 UIMAD UR13, UR6, UR10, UR13 ;  /* 0x0000000a060db2a4 */ /* 0x000fe2000f8e020d */
[----:B------:R-:W-:Y:S11]  /*5640*/  BRA.U UP1, `(.L_x_90) ;  /* 0x0000000101107547 */ /* 0x000ff6000b800000 */
[----:B------:R-:W-:Y:S04]  /*5650*/  MOV R6, UR46 ;  /* 0x0000002e00067c02 */ /* 0x000fe80008000f00 */
[----:B------:R-:W-:Y:S04]  /*5660*/  SHF.L.U32 R6, R6, 0x1f, RZ ;  /* 0x0000001f06067819 */ /* 0x000fe800000006ff */
[----:B------:R-:W3:Y:S02]  /*5670*/  SYNCS.PHASECHK.TRANS64.TRYWAIT P2, [UR21+0x68], R6 ;  /* 0x00006806ff0075a7 */ /* 0x000ee40008041115 */
[----:B---3--:R-:W-:Y:S05]  /*5680*/  @!P2 BRA `(.L_x_91) ;  /* 0x00000074004ca947 */ /* 0x008fea0003800000 */
.L_x_90:
[----:B------:R-:W-:Y:S05]  /*5690*/  @!P1 BRA `(.L_x_92) ;  /* 0x0000000000309947 */ /* 0x000fea0003800000 */
[----:B------:R-:W-:Y:S01]  /*56a0*/  ISETP.NE.U32.AND P1, PT, R2, RZ, PT ;  /* 0x000000ff0200720c */ /* 0x000fe20003f25070 */
[----:B------:R-:W3:Y:S01]  /*56b0*/  LDCU.64 UR4, c[0x0][0x358] ;  /* 0x00006b00ff0477ac */ /* 0x000ee20008000a00 */
[----:B------:R-:W-:Y:S02]  /*56c0*/  IMAD.MOV.U32 R56, RZ, RZ, 0x1 ;  /* 0x00000001ff387424 */ /* 0x000fe400078e00ff */
[----:B------:R-:W-:Y:S11]  /*56d0*/  ISETP.NE.AND.EX P1, PT, R3, RZ, PT, P1 ;  /* 0x000000ff0300720c */ /* 0x000ff60003f25310 */
[----:B------:R-:W-:Y:S02]  /*56e0*/  @!UPT UIADD3 URZ, UPT, UPT, URZ, URZ, URZ ;  /* 0x000000fffffff290 */ /* 0x000fe4000fffe0ff */
[----:B------:R-:W4:Y:S01]  /*56f0*/  @P1 LDC.64 R8, c[0x0][0x888] ;  /* 0x00022200ff081b82 */ /* 0x000f220000000a00 */
[----:B-1----:R-:W-:Y:S04]  /*5700*/  @P1 IMAD R0, R4, UR60, RZ ;  /* 0x0000003c04001c24 */ /* 0x002fe8000f8e02ff */
[----:B----4-:R-:W-:Y:S04]  /*5710*/  @P1 IMAD.WIDE R8, R0, 0x4, R8 ;  /* 0x0000000400081825 */ /* 0x010fe800078e0208 */
[----:B------:R-:W-:Y:S01]  /*5720*/  HFMA2 R0, -RZ, RZ, 0, 5.9604644775390625e-08 ;  /* 0x00000001ff007431 */ /* 0x000fe200000001ff */
[----:B---3-5:R3:W5:Y:S04]  /*5730*/  @P1 LDG.E R27, desc[UR4][R8.64] ;  /* 0x00000004081b1981 */ /* 0x028768000c1e1900 */
[----:B------:R-:W-:Y:S01]  /*5740*/  @!P1 PRMT R56, R0, 0x7610, R56 ;  /* 0x0000761000389816 */ /* 0x000fe20000000038 */
[----:B---3--:R-:W4:Y:S06]  /*5750*/  @!P1 LDC R27, c[0x0][0x880] ;  /* 0x00022000ff1b9b82 */ /* 0x008f2c0000000800 */
.L_x_92:
[----:B----45:R-:W-:Y:S01]  /*5760*/  @!P0 FSETP.EQ.AND P1, PT, R27, RZ, PT ;  /* 0x000000ff1b00820b */ /* 0x030fe20003f22000 */
[----:B------:R-:W-:Y:S01]  /*5770*/  @!UPT UIADD3 URZ, UPT, UPT, URZ, URZ, URZ ;  /* 0x000000fffffff290 */ /* 0x000fe2000fffe0ff */
[----:B------:R-:W-:Y:S11]  /*5780*/  @!P0 BRA `(.L_x_93) ;  /* 0x0000000000188947 */ /* 0x000ff60003800000 */
[----:B------:R-:W-:Y:S02]  /*5790*/  LOP3.LUT P0, RZ, R56, 0xff, RZ, 0xc0, !PT ;  /* 0x000000ff38ff7812 */ /* 0x000fe4000780c0ff */
[----:B------:R-:W-:Y:S04]  /*57a0*/  ISETP.NE.U32.AND P1, PT, R2, RZ, PT ;  /* 0x000000ff0200720c */ /* 0x000fe80003f25070 */
[----:B------:R-:W-:Y:S04]  /*57b0*/  ISETP.NE.AND.EX P1, PT, R3, RZ, PT, P1 ;  /* 0x000000ff0300720c */ /* 0x000fe80003f25310 */
[----:B------:R-:W-:Y:S03]  /*57c0*/  PLOP3.LUT P1, PT, P1, PT, PT, 0x8, 0x80 ;  /* 0x000000000080781c */ /* 0x000fe60000f2e170 */
[----:B------:R-:W-:Y:S11]  /*57d0*/  @P0 FSETP.EQ.AND P1, PT, R27, RZ, PT ;  /* 0x000000ff1b00020b */ /* 0x000ff60003f22000 */
[----:B------:R-:W-:Y:S02]  /*57e0*/  @!UPT UIADD3 URZ, UPT, UPT, URZ, URZ, URZ ;  /* 0x000000fffffff290 */ /* 0x000fe4000fffe0ff */
.L_x_93:
[----:B------:R-:W3:Y:S01]  /*57f0*/  SYNCS.PHASECHK.TRANS64.TRYWAIT P2, [UR21+0x40], R10 ;  /* 0x0000400aff0075a7 */ /* 0x000ee20008041115 */
[----:B------:R-:W-:Y:S04]  /*5800*/  ELECT P0, URZ, PT ;  /* 0x0000000000ff782f */ /* 0x000fe80003800000 */
[----:B------:R-:W-:Y:S11]  /*5810*/  PLOP3.LUT P1, PT, P1, P0, PT, 0xf2, 0x2f ;  /* 0x00000000002f781c */ /* 0x000ff60000f21e72 */
[----:B------:R-:W-:Y:S02]  /*5820*/  @!UPT UIADD3 URZ, UPT, UPT, URZ, URZ, URZ ;  /* 0x000000fffffff290 */ /* 0x000fe4000fffe0ff */
[----:B------:R-:W-:Y:S05]  /*5830*/  @!P1 IADD3 R8, P0, PT, R16, 0x580, RZ ;  /* 0x0000058010089810 */ /* 0x000fea0007f1e0ff */
[----:B-1----:R-:W-:Y:S01]  /*5840*/  @!P1 IMAD.X R6, RZ, RZ, R17, P0 ;  /* 0x000000ffff069224 */ /* 0x002fe200000e0611 */
[----:B---3--:R-:W-:Y:S07]  /*5850*/  @!P2 BRA `(.L_x_94) ;  /* 0x0000007000f0a947 */ /* 0x008fee0003800000 */
.L_x_216:
[----:B------:R-:W-:Y:S01]  /*5860*/  @!P1 R2UR UR5, R8 ;  /* 0x00000000080592ca */ /* 0x000fe200000e0000 */
[----:B------:R-:W-:Y:S01]  /*5870*/  VOTEU.ALL UP0, P1 ;  /* 0x0000000000ff7886 */ /* 0x000fe20000800000 */
[----:B------:R-:W-:Y:S01]  /*5880*/  @!P1 R2UR UR4, R6 ;  /* 0x00000000060492ca */ /* 0x000fe200000e0000 */
[----:B-1----:R-:W-:Y:S01]  /*5890*/  @!P1 IMAD.MOV.U32 R0, RZ, RZ, 0x2000 ;  /* 0x00002000ff009424 */ /* 0x002fe200078e00ff */
[----:B------:R-:W-:Y:S01]  /*58a0*/  UMOV UR8, 0x0 ;  /* 0x0000000000087882 */ /* 0x000fe20000000000 */
[----:B------:R-:W-:Y:S01]  /*58b0*/  UMOV UR9, 0x10000000 ;  /* 0x1000000000097882 */ /* 0x000fe20000000000 */
[----:B------:R-:W-:Y:S01]  /*58c0*/  @!UP0 UIADD3 UR40, UPT, UPT, UR21, 0x200, URZ ;  /* 0x0000020015288890 */ /* 0x000fe2000fffe0ff */
[----:B------:R-:W-:Y:S01]  /*58d0*/  VOTEU.ALL UP0, P1 ;  /* 0x0000000000ff7886 */ /* 0x000fe20000800000 */
[----:B------:R-:W-:Y:S01]  /*58e0*/  UMOV UR44, UR60 ;  /* 0x0000003c002c7c82 */ /* 0x000fe20008000000 */
[----:B------:R-:W-:Y:S04]  /*58f0*/  UPRMT UR6, UR61, 0x654, UR41 ;  /* 0x000006543d067896 */ /* 0x000fe80008000029 */
[----:B------:R-:W-:Y:S02]  /*5900*/  IMAD.U32 R8, RZ, RZ, UR5 ;  /* 0x00000005ff087e24 */ /* 0x000fe4000f8e00ff */
[----:B------:R-:W-:Y:S03]  /*5910*/  IMAD.U32 R9, RZ, RZ, UR4 ;  /* 0x00000004ff097e24 */ /* 0x000fe6000f8e00ff */
[----:B------:R-:W-:Y:S02]  /*5920*/  @!P1 R2UR UR4, R8 ;  /* 0x00000000080492ca */ /* 0x000fe400000e0000 */
[----:B------:R-:W-:Y:S02]  /*5930*/  @!P1 R2UR UR5, R9 ;  /* 0x00000000090592ca */ /* 0x000fe400000e0000 */
[----:B------:R-:W-:Y:S05]  /*5940*/  @!P1 IADD3 R8, P0, PT, R16, 0x580, RZ ;  /* 0x0000058010089810 */ /* 0x000fea0007f1e0ff */
[----:B------:R-:W-:Y:S06]  /*5950*/  @!P1 IMAD.X R6, RZ, RZ, R17, P0 ;  /* 0x000000ffff069224 */ /* 0x000fec00000e0611 */
[----:B------:R1:W-:Y:S01]  /*5960*/  @!UP0 UTMALDG.3D [UR40], [UR4], desc[UR8] ;  /* 0x00000828040085b4 */ /* 0x0003e20008011000 */
[----:B------:R1:W-:Y:S01]  /*5970*/  @!P1 SYNCS.ARRIVE.TRANS64.RED.A0TR RZ, [UR21+0x20], R0 ;  /* 0x00002000ffff99a7 */ /* 0x0003e20008300415 */
[----:B------:R-:W-:Y:S01]  /*5980*/  SYNCS.ARRIVE.TRANS64.RED.A1T0 RZ, [UR6], RZ ;  /* 0x000000ffffff79a7 */ /* 0x000fe20008100406 */
[----:B------:R-:W3:Y:S02]  /*5990*/  SYNCS.PHASECHK.TRANS64.TRYWAIT P2, [UR21+0x48], R10 ;  /* 0x0000480aff0075a7 */ /* 0x000ee40008041115 */
[----:B-1-3--:R-:W-:Y:S05]  /*59a0*/  @!P2 BRA `(.L_x_95) ;  /* 0x0000007000b4a947 */ /* 0x00afea0003800000 */
.L_x_218:
[----:B------:R-:W-:Y:S01]  /*59b0*/  @!P1 R2UR UR5, R8 ;  /* 0x00000000080592ca */ /* 0x000fe200000e0000 */
[----:B------:R-:W-:Y:S01]  /*59c0*/  VOTEU.ALL UP0, P1 ;  /* 0x0000000000ff7886 */ /* 0x000fe20000800000 */
[----:B------:R-:W-:Y:S01]  /*59d0*/  @!P1 R2UR UR4, R6 ;  /* 0x00000000060492ca */ /* 0x000fe200000e0000 */
[----:B-1----:R-:W-:Y:S01]  /*59e0*/  @!P1 IMAD.MOV.U32 R0, RZ, RZ, 0x2000 ;  /* 0x00002000ff009424 */ /* 0x002fe200078e00ff */
[----:B------:R-:W-:Y:S01]  /*59f0*/  UMOV UR8, 0x0 ;  /* 0x0000000000087882 */ /* 0x000fe20000000000 */
[----:B------:R-:W-:Y:S01]  /*5a00*/  UMOV UR9, 0x10000000 ;  /* 0x1000000000097882 */ /* 0x000fe20000000000 */
[----:B------:R-:W-:Y:S02]  /*5a10*/  @!UP0 UIADD3 UR34, UPT, UPT, UR42, 0x10, URZ ;  /* 0x000000102a228890 */ /* 0x000fe4000fffe0ff */
[----:B------:R-:W-:Y:S01]  /*5a20*/  @!UP0 UIADD3 UR32, UPT, UPT, UR21, 0x2200, URZ ;  /* 0x0000220015208890 */ /* 0x000fe2000fffe0ff */
[----:B------:R-:W-:Y:S01]  /*5a30*/  VOTEU.ALL UP0, P1 ;  /* 0x0000000000ff7886 */ /* 0x000fe20000800000 */
[----:B------:R-:W-:Y:S01]  /*5a40*/  UMOV UR35, UR43 ;  /* 0x0000002b00237c82 */ /* 0x000fe20008000000 */
[----:B------:R-:W-:Y:S02]  /*5a50*/  UMOV UR36, UR60 ;  /* 0x0000003c00247c82 */ /* 0x000fe40008000000 */
[----:B------:R-:W-:Y:S01]  /*5a60*/  IMAD.U32 R8, RZ, RZ, UR5 ;  /* 0x00000005ff087e24 */ /* 0x000fe2000f8e00ff */
[----:B------:R-:W-:Y:S01]  /*5a70*/  UPRMT UR7, UR61, 0x654, UR33 ;  /* 0x000006543d077896 */ /* 0x000fe20008000021 */
        /* <DEDUP_REMOVED lines=10> */
.L_x_220:
        /* <DEDUP_REMOVED lines=23> */
.L_x_222:
        /* <DEDUP_REMOVED lines=16> */
[----:B------:R-:W-:Y:S02]  /*5d90*/  SHF.L.U32 R9, RZ, 0x1f, RZ ;  /* 0x0000001fff097819 */ /* 0x000fe400000006ff */
[----:B------:R-:W-:Y:S05]  /*5da0*/  @!P1 IADD3 R8, P0, PT, R16, 0x580, RZ ;  /* 0x0000058010089810 */ /* 0x000fea0007f1e0ff */
[----:B------:R-:W-:Y:S04]  /*5db0*/  @!P1 IMAD.X R6, RZ, RZ, R17, P0 ;  /* 0x000000ffff069224 */ /* 0x000fe800000e0611 */
[----:B------:R1:W-:Y:S01]  /*5dc0*/  @!UP0 UTMALDG.3D [UR16], [UR4], desc[UR8] ;  /* 0x00000810040085b4 */ /* 0x0003e20008011000 */
[----:B------:R1:W-:Y:S01]  /*5dd0*/  @!P1 SYNCS.ARRIVE.TRANS64.RED.A0TR RZ, [UR21+0x38], R0 ;  /* 0x00003800ffff99a7 */ /* 0x0003e20008300415 */
[----:B------:R-:W-:Y:S01]  /*5de0*/  SYNCS.ARRIVE.TRANS64.RED.A1T0 RZ, [UR24], RZ ;  /* 0x000000ffffff79a7 */ /* 0x000fe20008100418 */
[----:B------:R-:W3:Y:S02]  /*5df0*/  SYNCS.PHASECHK.TRANS64.TRYWAIT P2, [UR21+0x40], R9 ;  /* 0x00004009ff0075a7 */ /* 0x000ee40008041115 */
[----:B-1-3--:R-:W-:Y:S05]  /*5e00*/  @!P2 BRA `(.L_x_98) ;  /* 0x0000006c00e4a947 */ /* 0x00afea0003800000 */
.L_x_224:
[----:B------:R-:W-:Y:S01]  /*5e10*/  @!P1 R2UR UR5, R8 ;  /* 0x00000000080592ca */ /* 0x000fe200000e0000 */
[----:B------:R-:W-:Y:S01]  /*5e20*/  VOTEU.ALL UP0, P1 ;  /* 0x0000000000ff7886 */ /* 0x000fe20000800000 */
[----:B------:R-:W-:Y:S01]  /*5e30*/  @!P1 R2UR UR4, R6 ;  /* 0x00000000060492ca */ /* 0x000fe200000e0000 */
[----:B-1----:R-:W-:Y:S01]  /*5e40*/  @!P1 IMAD.MOV.U32 R0, RZ, RZ, 0x2000 ;  /* 0x00002000ff009424 */ /* 0x002fe200078e00ff */
[----:B------:R-:W-:Y:S01]  /*5e50*/  UMOV UR18, 0x0 ;  /* 0x0000000000127882 */ /* 0x000fe20000000000 */
[----:B------:R-:W-:Y:S01]  /*5e60*/  UMOV UR19, 0x10000000 ;  /* 0x1000000000137882 */ /* 0x000fe20000000000 */
[----:B------:R-:W-:Y:S01]  /*5e70*/  @!UP0 UIADD3 UR10, UPT, UPT, UR42, 0x40, URZ ;  /* 0x000000402a0a8890 */ /* 0x000fe2000fffe0ff */
[----:B------:R-:W-:Y:S01]  /*5e80*/  @!P1 IADD3 R8, P0, PT, R16, 0x580, RZ ;  /* 0x0000058010089810 */ /* 0x000fe20007f1e0ff */
[----:B------:R-:W-:Y:S01]  /*5e90*/  @!UP0 UIADD3 UR8, UPT, UPT, UR21, 0x200, URZ ;  /* 0x0000020015088890 */ /* 0x000fe2000fffe0ff */
[----:B------:R-:W-:Y:S01]  /*5ea0*/  VOTEU.ALL UP0, P1 ;  /* 0x0000000000ff7886 */ /* 0x000fe20000800000 */
[----:B------:R-:W-:Y:S01]  /*5eb0*/  UMOV UR9, UR41 ;  /* 0x0000002900097c82 */ /* 0x000fe20008000000 */
[----:B------:R-:W-:Y:S02]  /*5ec0*/  UMOV UR11, UR43 ;  /* 0x0000002b000b7c82 */ /* 0x000fe40008000000 */
[----:B------:R-:W-:Y:S01]  /*5ed0*/  IMAD.U32 R18, RZ, RZ, UR5 ;  /* 0x00000005ff127e24 */ /* 0x000fe2000f8e00ff */
[----:B------:R-:W-:Y:S01]  /*5ee0*/  UMOV UR12, UR60 ;  /* 0x0000003c000c7c82 */ /* 0x000fe20008000000 */
[----:B------:R-:W-:Y:S02]  /*5ef0*/  IMAD.U32 R19, RZ, RZ, UR4 ;  /* 0x00000004ff137e24 */ /* 0x000fe4000f8e00ff */
[----:B------:R-:W-:Y:S01]  /*5f00*/  @!P1 IMAD.X R6, RZ, RZ, R17, P0 ;  /* 0x000000ffff069224 */ /* 0x000fe200000e0611 */
[----:B------:R-:W-:Y:S02]  /*5f10*/  @!P1 R2UR UR4, R18 ;  /* 0x00000000120492ca */ /* 0x000fe400000e0000 */
[----:B------:R-:W-:Y:S11]  /*5f20*/  @!P1 R2UR UR5, R19 ;  /* 0x00000000130592ca */ /* 0x000ff600000e0000 */
[----:B------:R-:W-:Y:S02]  /*5f30*/  @!UPT UIADD3 URZ, UPT, UPT, URZ, URZ, URZ ;  /* 0x000000fffffff290 */ /* 0x000fe4000fffe0ff */
[----:B------:R1:W-:Y:S01]  /*5f40*/  @!UP0 UTMALDG.3D [UR8], [UR4], desc[UR18] ;  /* 0x00001208040085b4 */ /* 0x0003e20008011000 */
[----:B------:R1:W-:Y:S01]  /*5f50*/  @!P1 SYNCS.ARRIVE.TRANS64.RED.A0TR RZ, [UR21+0x20], R0 ;  /* 0x00002000ffff99a7 */ /* 0x0003e20008300415 */
[----:B------:R-:W-:Y:S01]  /*5f60*/  SYNCS.ARRIVE.TRANS64.RED.A1T0 RZ, [UR6], RZ ;  /* 0x000000ffffff79a7 */ /* 0x000fe20008100406 */
[----:B------:R-:W3:Y:S02]  /*5f70*/  SYNCS.PHASECHK.TRANS64.TRYWAIT P2, [UR21+0x48], R9 ;  /* 0x00004809ff0075a7 */ /* 0x000ee40008041115 */
[----:B-1-3--:R-:W-:Y:S05]  /*5f80*/  @!P2 BRA `(.L_x_99) ;  /* 0x0000006c009ca947 */ /* 0x00afea0003800000 */
.L_x_226:
        /* <DEDUP_REMOVED lines=24> */
.L_x_228:
[----:B------:R-:W-:Y:S01]  /*6110*/  @!P1 R2UR UR5, R8 ;  /* 0x00000000080592ca */ /* 0x000fe200000e0000 */
[----:B------:R-:W-:Y:S01]  /*6120*/  VOTEU.ALL UP0, P1 ;  /* 0x0000000000ff7886 */ /* 0x000fe20000800000 */
[----:B------:R-:W-:Y:S01]  /*6130*/  @!P1 R2UR UR4, R6 ;  /* 0x00000000060492ca */ /* 0x000fe200000e0000 */
[----:B-1----:R-:W-:Y:S01]  /*6140*/  @!P1 IMAD.MOV.U32 R0, RZ, RZ, 0x2000 ;  /* 0x00002000ff009424 */ /* 0x002fe200078e00ff */
[----:B------:R-:W-:Y:S01]  /*6150*/  UMOV UR6, 0x0 ;  /* 0x0000000000067882 */ /* 0x000fe20000000000 */
[----:B------:R-:W-:Y:S01]  /*6160*/  UMOV UR7, 0x10000000 ;  /* 0x1000000000077882 */ /* 0x000fe20000000000 */
[----:B------:R-:W-:Y:S01]  /*6170*/  @!UP0 UIADD3 UR10, UPT, UPT, UR42, 0x60, URZ ;  /* 0x000000602a0a8890 */ /* 0x000fe2000fffe0ff */
[----:B------:R-:W-:Y:S01]  /*6180*/  VIADD R14, R14, 0x1 ;  /* 0x000000010e0e7836 */ /* 0x000fe20000000000 */
[----:B------:R-:W-:Y:S01]  /*6190*/  @!UP0 UIADD3 UR8, UPT, UPT, UR21, 0x4200, URZ ;  /* 0x0000420015088890 */ /* 0x000fe2000fffe0ff */
[----:B------:R-:W-:Y:S01]  /*61a0*/  VOTEU.ALL UP0, P1 ;  /* 0x0000000000ff7886 */ /* 0x000fe20000800000 */
[----:B------:R-:W-:Y:S01]  /*61b0*/  UMOV UR9, UR25 ;  /* 0x0000001900097c82 */ /* 0x000fe20008000000 */
[----:B------:R-:W-:Y:S02]  /*61c0*/  UMOV UR11, UR43 ;  /* 0x0000002b000b7c82 */ /* 0x000fe40008000000 */
[----:B------:R-:W-:Y:S01]  /*61d0*/  IMAD.U32 R18, RZ, RZ, UR5 ;  /* 0x00000005ff127e24 */ /* 0x000fe2000f8e00ff */
[----:B------:R-:W-:Y:S01]  /*61e0*/  UMOV UR12, UR60 ;  /* 0x0000003c000c7c82 */ /* 0x000fe20008000000 */
[----:B------:R-:W-:Y:S03]  /*61f0*/  IMAD.U32 R19, RZ, RZ, UR4 ;  /* 0x00000004ff137e24 */ /* 0x000fe6000f8e00ff */
        /* <DEDUP_REMOVED lines=8> */
.L_x_230:
[----:B------:R-:W-:Y:S01]  /*6280*/  @!P1 IADD3 R6, P0, PT, R16, 0x580, RZ ;  /* 0x0000058010069810 */ /* 0x000fe20007f1e0ff */
[----:B------:R-:W-:Y:S01]  /*6290*/  VOTEU.ALL UP0, P1 ;  /* 0x0000000000ff7886 */ /* 0x000fe20000800000 */
[----:B------:R-:W-:Y:S01]  /*62a0*/  UMOV UR6, 0x0 ;  /* 0x0000000000067882 */ /* 0x000fe20000000000 */
[----:B------:R-:W-:Y:S01]  /*62b0*/  UMOV UR7, 0x10000000 ;  /* 0x1000000000077882 */ /* 0x000fe20000000000 */
[----:B------:R-:W-:Y:S01]  /*62c0*/  @!P1 R2UR UR5, R6 ;  /* 0x00000000060592ca */ /* 0x000fe200000e0000 */
[----:B-1----:R-:W-:Y:S01]  /*62d0*/  @!P1 IMAD.X R0, RZ, RZ, R17, P0 ;  /* 0x000000ffff009224 */ /* 0x002fe200000e0611 */
[----:B------:R-:W-:Y:S01]  /*62e0*/  @!UP0 UIADD3 UR10, UPT, UPT, UR42, 0x70, URZ ;  /* 0x000000702a0a8890 */ /* 0x000fe2000fffe0ff */
[----:B------:R-:W-:Y:S01]  /*62f0*/  R2UR UR18, R58 ;  /* 0x000000003a1272ca */ /* 0x000fe200000e0000 */
[----:B------:R-:W-:Y:S01]  /*6300*/  @!UP0 UIADD3 UR8, UPT, UPT, UR21, 0x6200, URZ ;  /* 0x0000620015088890 */ /* 0x000fe2000fffe0ff */
[----:B------:R-:W-:Y:S01]  /*6310*/  R2UR UR16, R59 ;  /* 0x000000003b1072ca */ /* 0x000fe200000e0000 */
[----:B------:R-:W-:Y:S01]  /*6320*/  VOTEU.ALL UP0, P1 ;  /* 0x0000000000ff7886 */ /* 0x000fe20000800000 */
[----:B------:R-:W-:Y:S01]  /*6330*/  @!P1 R2UR UR4, R0 ;  /* 0x00000000000492ca */ /* 0x000fe200000e0000 */
[----:B------:R-:W-:Y:S01]  /*6340*/  UMOV UR9, UR17 ;  /* 0x0000001100097c82 */ /* 0x000fe20008000000 */
[----:B------:R-:W-:Y:S01]  /*6350*/  UMOV UR11, UR43 ;  /* 0x0000002b000b7c82 */ /* 0x000fe20008000000 */
[----:B------:R-:W-:Y:S01]  /*6360*/  UMOV UR12, UR60 ;  /* 0x0000003c000c7c82 */ /* 0x000fe20008000000 */
[C---:B------:R-:W-:Y:S01]  /*6370*/  ISETP.NE.AND P0, PT, R14.reuse, 0x2, PT ;  /* 0x000000020e00780c */ /* 0x040fe20003f05270 */
[----:B------:R-:W-:Y:S01]  /*6380*/  UPLOP3.LUT UP1, UPT, UPT, UPT, UPT, 0x80, 0x8 ;  /* 0x000000000008789c */ /* 0x000fe20003f2f070 */
[----:B------:R-:W-:Y:S01]  /*6390*/  IMAD.U32 R8, RZ, RZ, UR5 ;  /* 0x00000005ff087e24 */ /* 0x000fe2000f8e00ff */
[----:B------:R-:W-:Y:S01]  /*63a0*/  UMOV UR60, UR30 ;  /* 0x0000001e003c7c82 */ /* 0x000fe20008000000 */
[----:B------:R-:W-:Y:S01]  /*63b0*/  SEL R0, RZ, 0x1, P0 ;  /* 0x00000001ff007807 */ /* 0x000fe20000000000 */
[----:B------:R-:W-:Y:S01]  /*63c0*/  UIADD3 UR20, UPT, UPT, UR13, UR18, URZ ;  /* 0x000000120d147290 */ /* 0x000fe2000fffe0ff */
[----:B------:R-:W-:Y:S01]  /*63d0*/  SEL R14, R14, RZ, P0 ;  /* 0x000000ff0e0e7207 */ /* 0x000fe20000000000 */
[----:B------:R-:W-:Y:S01]  /*63e0*/  UIADD3 UR16, UPT, UPT, UR14, UR16, URZ ;  /* 0x000000100e107290 */ /* 0x000fe2000fffe0ff */
[----:B------:R-:W-:Y:S01]  /*63f0*/  LOP3.LUT R13, R13, R0, RZ, 0x3c, !PT ;  /* 0x000000000d0d7212 */ /* 0x000fe200078e3cff */
[----:B------:R-:W-:Y:S01]  /*6400*/  IMAD.U32 R9, RZ, RZ, UR4 ;  /* 0x00000004ff097e24 */ /* 0x000fe2000f8e00ff */
[----:B------:R-:W-:Y:S04]  /*6410*/  @!P1 R2UR UR4, R8 ;  /* 0x00000000080492ca */ /* 0x000fe800000e0000 */
[----:B------:R-:W-:Y:S11]  /*6420*/  @!P1 R2UR UR5, R9 ;  /* 0x00000000090592ca */ /* 0x000ff600000e0000 */
[----:B------:R-:W-:Y:S02]  /*6430*/  @!UPT UIADD3 URZ, UPT, UPT, URZ, URZ, URZ ;  /* 0x000000fffffff290 */ /* 0x000fe4000fffe0ff */
[----:B------:R3:W-:Y:S01]  /*6440*/  @!UP0 UTMALDG.3D [UR8], [UR4], desc[UR6] ;  /* 0x00000608040085b4 */ /* 0x0007e20008011000 */
[----:B------:R3:W-:Y:S01]  /*6450*/  @!P1 SYNCS.ARRIVE.TRANS64.RED.A0TR RZ, [UR21+0x38], R7 ;  /* 0x00003807ffff99a7 */ /* 0x0007e20008300415 */
[----:B------:R-:W-:Y:S01]  /*6460*/  SYNCS.ARRIVE.TRANS64.RED.A1T0 RZ, [UR24], RZ ;  /* 0x000000ffffff79a7 */ /* 0x000fe20008100418 */
[----:B------:R-:W-:Y:S05]  /*6470*/  BRA.U UP2, `(.L_x_102) ;  /* 0xffffffe902ec7547 */ /* 0x000fea000b83ffff */
[----:B------:R-:W1:Y:S02]  /*6480*/  SYNCS.PHASECHK.TRANS64.TRYWAIT P0, [UR21+0x40], R10 ;  /* 0x0000400aff0075a7 */ /* 0x000e640008001115 */
[----:B-1----:R-:W-:Y:S05]  /*6490*/  @!P0 BRA `(.L_x_103) ;  /* 0x0000006800a08947 */ /* 0x002fea0003800000 */
.L_x_232:
[----:B------:R-:W4:Y:S02]  /*64a0*/  SYNCS.PHASECHK.TRANS64.TRYWAIT P0, [UR21+0x48], R10 ;  /* 0x0000480aff0075a7 */ /* 0x000f240008001115 */
[----:B----4-:R-:W-:Y:S05]  /*64b0*/  @!P0 BRA `(.L_x_104) ;  /* 0x0000006800b08947 */ /* 0x010fea0003800000 */
.L_x_234:
[----:B------:R-:W4:Y:S01]  /*64c0*/  SYNCS.PHASECHK.TRANS64.TRYWAIT P0, [UR21+0x50], R10 ;  /* 0x0000500aff0075a7 */ /* 0x000f220008001115 */
[----:B-1----:R-:W-:Y:S01]  /*64d0*/  HFMA2 R0, -RZ, RZ, 0, 5.9604644775390625e-08 ;  /* 0x00000001ff007431 */ /* 0x002fe200000001ff */
[----:B----4-:R-:W-:Y:S06]  /*64e0*/  @!P0 BRA `(.L_x_105) ;  /* 0x0000006800bc8947 */ /* 0x010fec0003800000 */
.L_x_236:
[----:B-1----:R-:W-:Y:S02]  /*64f0*/  MOV R2, UR21 ;  /* 0x0000001500027c02 */ /* 0x002fe40008000f00 */
[----:B------:R-:W-:-:S07]  /*6500*/  SHF.L.U32 R0, R0, 0x1f, RZ ;  /* 0x0000001f00007819 */ /* 0x000fce00000006ff */
.L_x_106:
[----:B-1----:R1:W4:Y:S02]  /*6510*/  SYNCS.PHASECHK.TRANS64.TRYWAIT P0, [R2+URZ+0x58], R0 ;  /* 0x00005800020075a7 */ /* 0x00232400080011ff */
[----:B----4-:R-:W-:Y:S05]  /*6520*/  @!P0 NANOSLEEP.SYNCS 0x989680 ;  /* 0x009896800000895d */ /* 0x010fea0003900000 */
[----:B------:R-:W4:Y:S02]  /*6530*/  @!P0 SYNCS.PHASECHK.TRANS64 P0, [R2+URZ+0x58], R0 ;  /* 0x00005800020085a7 */ /* 0x000f2400080010ff */
[----:B--234-:R-:W-:Y:S05]  /*6540*/  @P0 EXIT ;  /* 0x000000000000094d */ /* 0x01cfea0003800000 */
[----:B------:R-:W-:Y:S05]  /*6550*/  BRA `(.L_x_106) ;  /* 0xfffffffc00ec7947 */ /* 0x000fea000383ffff */
.L_x_87:
[----:B------:R-:W-:-:S06]  /*6560*/  UISETP.GE.AND UP0, UPT, UR21, 0x4, UPT ;  /* 0x000000041500788c */ /* 0x000fcc000bf06270 */
[----:B------:R-:W-:-:S13]  /*6570*/  PLOP3.LUT P0, PT, PT, PT, UP0, 0x80, 0x8 ;  /* 0x000000000008781c */ /* 0x000fda0003f0f008 */
[----:B-1----:R-:W-:Y:S05]  /*6580*/  @!P0 EXIT ;  /* 0x000000000000894d */ /* 0x002fea0003800000 */
[----:B------:R-:W-:Y:S01]  /*6590*/  BAR.SYNC.DEFER_BLOCKING 0x6, 0xa0 ;  /* 0x0182800000007b1d */ /* 0x000fe20000010000 */
[C---:B------:R-:W-:Y:S01]  /*65a0*/  IMAD.SHL.U32 R68, R69.reuse, 0x10, RZ ;  /* 0x0000001045447824 */ /* 0x040fe200078e00ff */
[C---:B------:R-:W-:Y:S01]  /*65b0*/  LOP3.LUT R70, R69.reuse, 0x60, RZ, 0xc0, !PT ;  /* 0x0000006045467812 */ /* 0x040fe200078ec0ff */
[C---:B------:R-:W-:Y:S01]  /*65c0*/  IMAD.SHL.U32 R4, R69.reuse, 0x2, RZ ;  /* 0x0000000245047824 */ /* 0x040fe200078e00ff */
[C---:B------:R-:W-:Y:S01]  /*65d0*/  LOP3.LUT R67, R69.reuse, 0x2, RZ, 0xc0, !PT ;  /* 0x0000000245437812 */ /* 0x040fe200078ec0ff */
[----:B------:R-:W-:Y:S01]  /*65e0*/  IMAD.U32 R23, R69, 0x10000, RZ ;  /* 0x0001000045177824 */ /* 0x000fe200078e00ff */
[----:B------:R-:W-:Y:S02]  /*65f0*/  UMOV UR43, 0x400 ;  /* 0x00000400002b7882 */ /* 0x000fe40000000000 */
[----:B------:R-:W1:Y:S01]  /*6600*/  LDC.64 R52, c[0x0][0x888] ;  /* 0x00022200ff347b82 */ /* 0x000e620000000a00 */
[----:B------:R-:W-:Y:S01]  /*6610*/  ULEA UR43, UR61, UR43, 0x18 ;  /* 0x0000002b3d2b7291 */ /* 0x000fe2000f8ec0ff */
[----:B------:R-:W-:Y:S01]  /*6620*/  LOP3.LUT R5, R68, 0x60, RZ, 0xc0, !PT ;  /* 0x0000006044057812 */ /* 0x000fe200078ec0ff */
[----:B------:R-:W-:Y:S01]  /*6630*/  IMAD.MOV.U32 R22, RZ, RZ, RZ ;  /* 0x000000ffff167224 */ /* 0x000fe200078e00ff */
[----:B------:R-:W-:Y:S01]  /*6640*/  LOP3.LUT R23, R23, 0x600000, RZ, 0xc0, !PT ;  /* 0x0060000017177812 */ /* 0x000fe200078ec0ff */
[----:B------:R-:W-:Y:S01]  /*6650*/  UIADD3 UR4, UPT, UPT, UR43, 0x200, URZ ;  /* 0x000002002b047890 */ /* 0x000fe2000fffe0ff */
[----:B------:R-:W-:-:S02]  /*6660*/  LOP3.LUT R4, R5, 0xc, R4, 0xf8, !PT ;  /* 0x0000000c05047812 */ /* 0x000fc400078ef804 */
[----:B------:R-:W-:Y:S01]  /*6670*/  CS2R R64, SRZ ;  /* 0x0000000000407805 */ /* 0x000fe2000001ff00 */
[----:B------:R-:W2:Y:S01]  /*6680*/  LDC.64 R54, c[0x0][0x890] ;  /* 0x00022400ff367b82 */ /* 0x000ea20000000a00 */
[----:B------:R-:W-:Y:S01]  /*6690*/  LOP3.LUT R69, R69, 0x4, RZ, 0xc0, !PT ;  /* 0x0000000445457812 */ /* 0x000fe200078ec0ff */
[----:B------:R-:W3:Y:S01]  /*66a0*/  LDCU UR63, c[0x0][0x370] ;  /* 0x00006e00ff3f77ac */ /* 0x000ee20008000800 */
[----:B------:R-:W-:Y:S02]  /*66b0*/  LOP3.LUT R68, R4, 0x790, R68, 0xf8, !PT ;  /* 0x0000079004447812 */ /* 0x000fe400078ef844 */
[----:B------:R-:W-:Y:S01]  /*66c0*/  MOV R60, UR4 ;  /* 0x00000004003c7c02 */ /* 0x000fe20008000f00 */
[----:B------:R-:W4:Y:S01]  /*66d0*/  LDCU.64 UR52, c[0x0][0x348] ;  /* 0x00006900ff3477ac */ /* 0x000f220008000a00 */
[----:B------:R-:W-:Y:S01]  /*66e0*/  MOV R62, RZ ;  /* 0x000000ff003e7202 */ /* 0x000fe20000000f00 */
[----:B------:R-:W1:Y:S01]  /*66f0*/  LDC.64 R50, c[0x0][0x8b0] ;  /* 0x00022c00ff327b82 */ /* 0x000e620000000a00 */
[----:B------:R-:W3:Y:S01]  /*6700*/  LDS R0, [UR43+0x120] ;  /* 0x0001202bff007984 */ /* 0x000ee20008000800 */
[----:B------:R-:W-:Y:S01]  /*6710*/  IMAD R68, R68, 0x4, R60 ;  /* 0x0000000444447824 */ /* 0x000fe200078e023c */
[----:B------:R-:W1:Y:S03]  /*6720*/  LDCU UR42, c[0x0][0xb0c] ;  /* 0x00016180ff2a77ac */ /* 0x000e660008000800 */
[--C-:B------:R-:W-:Y:S01]  /*6730*/  IMAD R67, R67, -0x10, R68.reuse ;  /* 0xfffffff043437824 */ /* 0x100fe200078e0244 */
[----:B------:R-:W1:Y:S01]  /*6740*/  LDCU UR38, c[0x0][0xb30] ;  /* 0x00016600ff2677ac */ /* 0x000e620008000800 */
[----:B------:R-:W1:Y:S01]  /*6750*/  LDC.64 R48, c[0x0][0x8a8] ;  /* 0x00022a00ff307b82 */ /* 0x000e620000000a00 */
[----:B------:R-:W-:Y:S01]  /*6760*/  IMAD R66, R69, -0x10, R68 ;  /* 0xfffffff045427824 */ /* 0x000fe200078e0244 */
[----:B------:R-:W1:Y:S01]  /*6770*/  LDCU.64 UR54, c[0x0][0x888] ;  /* 0x00011100ff3677ac */ /* 0x000e620008000a00 */
[----:B------:R-:W1:Y:S01]  /*6780*/  LDCU.64 UR40, c[0x0][0xb28] ;  /* 0x00016500ff2877ac */ /* 0x000e620008000a00 */
[----:B------:R-:W1:Y:S01]  /*6790*/  LDCU.128 UR56, c[0x0][0xb10] ;  /* 0x00016200ff3877ac */ /* 0x000e620008000c00 */
[----:B------:R-:W1:Y:S01]  /*67a0*/  LDCU UR62, c[0x0][0x374] ;  /* 0x00006e80ff3e77ac */ /* 0x000e620008000800 */
[----:B------:R-:W-:Y:S01]  /*67b0*/  UMOV UR47, URZ ;  /* 0x000000ff002f7c82 */ /* 0x000fe20008000000 */
[----:B------:R-:W-:Y:S01]  /*67c0*/  UMOV UR46, URZ ;  /* 0x000000ff002e7c82 */ /* 0x000fe20008000000 */
[----:B--234-:R-:W-:-:S07]  /*67d0*/  IMAD.IADD R23, R0, 0x1, R23 ;  /* 0x0000000100177824 */ /* 0x01cfce00078e0217 */
.L_x_182:
[----:B------:R-:W-:Y:S02]  /*67e0*/  LEA R0, R62, UR43, 0x3 ;  /* 0x0000002b3e007c11 */ /* 0x000fe4000f8e18ff */
[----:B------:R-:W-:Y:S02]  /*67f0*/  SHF.L.U32 R2, R64, 0x1f, RZ ;  /* 0x0000001f40027819 */ /* 0x000fe400000006ff */
[----:B-1----:R-:W-:Y:S02]  /*6800*/  LEA R4, R62, UR43, 0x4 ;  /* 0x0000002b3e047c11 */ /* 0x002fe4000f8e20ff */
[----:B------:R-:W2:Y:S02]  /*6810*/  SYNCS.PHASECHK.TRANS64.TRYWAIT P0, [R0+URZ+0x70], R2 ;  /* 0x00007002000075a7 */ /* 0x000ea400080011ff */
[----:B--2---:R-:W-:Y:S05]  /*6820*/  @!P0 BRA `(.L_x_107) ;  /* 0x0000006800048947 */ /* 0x004fea0003800000 */
.L_x_237:
[----:B------:R-:W-:Y:S01]  /*6830*/  R2UR UR7, R71 ;  /* 0x00000000470772ca */ /* 0x000fe200000e0000 */
[----:B------:R-:W3:Y:S01]  /*6840*/  LDS.128 R4, [R4+0x100] ;  /* 0x0001000004047984 */ /* 0x000ee20000000c00 */
[----:B--2---:R-:W-:Y:S01]  /*6850*/  VIADD R0, R0, 0x80 ;  /* 0x0000008000007836 */ /* 0x004fe20000000000 */
[----:B------:R-:W-:Y:S04]  /*6860*/  UISETP.GE.AND UP0, UPT, UR39, 0x1, UPT ;  /* 0x000000012700788c */ /* 0x000fe8000bf06270 */
[----:B------:R-:W-:Y:S01]  /*6870*/  PRMT R0, RZ, 0x654, R0 ;  /* 0x00000654ff007816 */ /* 0x000fe20000000000 */
[----:B------:R-:W-:Y:S01]  /*6880*/  @!PT LDS RZ, [RZ] ;  /* 0x00000000fffff984 */ /* 0x000fe20000000800 */
[----:B------:R-:W-:Y:S01]  /*6890*/  @!PT LDS RZ, [RZ] ;  /* 0x00000000fffff984 */ /* 0x000fe20000000800 */
[----:B------:R-:W-:Y:S01]  /*68a0*/  @!PT LDS RZ, [RZ] ;  /* 0x00000000fffff984 */ /* 0x000fe20000000800 */
[----:B------:R-:W-:Y:S01]  /*68b0*/  @!PT LDS RZ, [RZ] ;  /* 0x00000000fffff984 */ /* 0x000fe20000000800 */
[----:B------:R2:W-:Y:S06]  /*68c0*/  MEMBAR.ALL.CTA ;  /* 0x0000000000007992 */ /* 0x0005ec0000008000 */
[----:B--2---:R-:W2:Y:S02]  /*68d0*/  FENCE.VIEW.ASYNC.S ;  /* 0x00000000000073c6 */ /* 0x004ea40000000000 */
[----:B--2---:R2:W-:Y:S01]  /*68e0*/  SYNCS.ARRIVE.TRANS64.RED.A1T0 RZ, [R0+URZ], RZ ;  /* 0x000000ff00ff79a7 */ /* 0x0045e200081004ff */
[----:B---3--:R-:W-:Y:S11]  /*68f0*/  LOP3.LUT P0, RZ, R6, 0x1, RZ, 0xc0, !PT ;  /* 0x0000000106ff7812 */ /* 0x008ff6000780c0ff */
[----:B------:R-:W-:Y:S02]  /*6900*/  @!UPT UIADD3 URZ, UPT, UPT, URZ, URZ, URZ ;  /* 0x000000fffffff290 */ /* 0x000fe4000fffe0ff */
[----:B------:R-:W-:Y:S01]  /*6910*/  VOTEU.ANY UP1, P0 ;  /* 0x0000000000ff7886 */ /* 0x000fe20000020100 */
[----:B------:R-:W-:Y:S01]  /*6920*/  PLOP3.LUT P0, PT, PT, PT, UP1, 0x80, 0x8 ;  /* 0x000000000008781c */ /* 0x000fe20003f0f018 */
[----:B------:R-:W-:Y:S06]  /*6930*/  UP2UR UR4, UPR, URZ, 0x2 ;  /* 0x00000002ff047883 */ /* 0x000fec0008000000 */
[----:B------:R-:W-:Y:S06]  /*6940*/  IMAD.U32 R72, RZ, RZ, UR4 ;  /* 0x00000004ff487e24 */ /* 0x000fec000f8e00ff */
[----:B------:R-:W-:Y:S02]  /*6950*/  @P0 SHF.R.U32.HI R2, RZ, 0x10, R5 ;  /* 0x00000010ff020819 */ /* 0x000fe40000011605 */
[----:B------:R-:W-:Y:S02]  /*6960*/  @P0 MOV R3, R4 ;  /* 0x0000000400030202 */ /* 0x000fe40000000f00 */
[----:B------:R-:W-:Y:S02]  /*6970*/  @P0 R2UR UR4, R2 ;  /* 0x00000000020402ca */ /* 0x000fe400000e0000 */
[----:B------:R-:W-:Y:S02]  /*6980*/  @P0 LOP3.LUT R4, R5, 0xffff, RZ, 0xc0, !PT ;  /* 0x0000ffff05040812 */ /* 0x000fe400078ec0ff */
[----:B------:R-:W-:Y:S02]  /*6990*/  @P0 R2UR UR6, R3 ;  /* 0x00000000030602ca */ /* 0x000fe400000e0000 */
[----:B------:R-:W-:Y:S07]  /*69a0*/  @P0 R2UR UR5, R4 ;  /* 0x00000000040502ca */ /* 0x000fee00000e0000 */
[----:B------:R-:W-:Y:S02]  /*69b0*/  @UP1 UMOV UR7, UR4 ;  /* 0x0000000400071c82 */ /* 0x000fe40008000000 */
[----:B------:R-:W-:Y:S02]  /*69c0*/  IMAD.U32 R71, RZ, RZ, UR7 ;  /* 0x00000007ff477e24 */ /* 0x000fe4000f8e00ff */
[----:B------:R-:W-:Y:S02]  /*69d0*/  @UP1 UMOV UR37, UR6 ;  /* 0x0000000600251c82 */ /* 0x000fe40008000000 */
[----:B------:R-:W-:Y:S01]  /*69e0*/  @UP1 UMOV UR36, UR5 ;  /* 0x0000000500241c82 */ /* 0x000fe20008000000 */
[----:B--2---:R-:W-:Y:S05]  /*69f0*/  BRA.U !UP0, `(.L_x_108) ;  /* 0x0000000108cc7547 */ /* 0x004fea000b800000 */
[----:B------:R-:W2:Y:S01]  /*6a00*/  LDCU UR12, c[0x0][0xb20] ;  /* 0x00016400ff0c77ac */ /* 0x000ea20008000800 */
[----:B-1----:R-:W-:Y:S02]  /*6a10*/  UIMAD.WIDE.U32 UR4, UR62, UR59, URZ ;  /* 0x0000003b3e0472a5 */ /* 0x002fe4000f8e00ff */
[----:B------:R-:W-:Y:S02]  /*6a20*/  UIMAD.WIDE.U32 UR6, UR63, UR56, URZ ;  /* 0x000000383f0672a5 */ /* 0x000fe4000f8e00ff */
[----:B------:R-:W-:Y:S02]  /*6a30*/  UISETP.NE.AND UP0, UPT, UR58, 0x1, UPT ;  /* 0x000000013a00788c */ /* 0x000fe4000bf05270 */
[----:B------:R-:W-:Y:S02]  /*6a40*/  UIMAD.WIDE.U32 UR8, UR36, UR59, URZ ;  /* 0x0000003b240872a5 */ /* 0x000fe4000f8e00ff */
[----:B------:R-:W-:Y:S02]  /*6a50*/  UIMAD.WIDE.U32 UR10, UR37, UR56, URZ ;  /* 0x00000038250a72a5 */ /* 0x000fe4000f8e00ff */
[----:B------:R-:W-:Y:S02]  /*6a60*/  UISETP.NE.AND UP1, UPT, UR42, 0x1, UPT ;  /* 0x000000012a00788c */ /* 0x000fe4000bf25270 */
[----:B------:R-:W-:Y:S01]  /*6a70*/  UISETP.NE.AND UP2, UPT, UR39, 0x1, UPT ;  /* 0x000000012700788c */ /* 0x000fe2000bf45270 */
[----:B------:R-:W-:Y:S02]  /*6a80*/  UMOV UR4, UR5 ;  /* 0x0000000500047c82 */ /* 0x000fe40008000000 */
[----:B--2---:R-:W-:Y:S03]  /*6a90*/  USHF.R.U32.HI UR5, URZ, UR12, UR4 ;  /* 0x0000000cff057299 */ /* 0x004fe60008011604 */
[----:B------:R-:W-:Y:S02]  /*6aa0*/  UMOV UR4, UR7 ;  /* 0x0000000700047c82 */ /* 0x000fe40008000000 */
[----:B------:R-:W-:Y:S02]  /*6ab0*/  USHF.R.U32.HI UR7, URZ, UR57, UR4 ;  /* 0x00000039ff077299 */ /* 0x000fe40008011604 */
[----:B------:R-:W-:Y:S02]  /*6ac0*/  USEL UR4, UR62, UR5, !UP0 ;  /* 0x000000053e047287 */ /* 0x000fe4000c000000 */
[----:B------:R-:W-:Y:S01]  /*6ad0*/  USEL UR7, UR63, UR7, !UP1 ;  /* 0x000000073f077287 */ /* 0x000fe2000c800000 */
[----:B------:R-:W-:Y:S01]  /*6ae0*/  UMOV UR5, UR9 ;  /* 0x0000000900057c82 */ /* 0x000fe20008000000 */
[----:B------:R-:W-:Y:S02]  /*6af0*/  UIMAD.WIDE.U32 UR8, UR4, UR40, URZ ;  /* 0x00000028040872a5 */ /* 0x000fe4000f8e00ff */
[----:B------:R-:W-:Y:S03]  /*6b00*/  USHF.R.U32.HI UR6, URZ, UR12, UR5 ;  /* 0x0000000cff067299 */ /* 0x000fe60008011605 */
[----:B------:R-:W-:Y:S01]  /*6b10*/  UMOV UR5, UR11 ;  /* 0x0000000b00057c82 */ /* 0x000fe20008000000 */
[----:B------:R-:W-:Y:S02]  /*6b20*/  UIMAD.WIDE.U32 UR10, UR7, UR40, URZ ;  /* 0x00000028070a72a5 */ /* 0x000fe4000f8e00ff */
[----:B------:R-:W-:Y:S02]  /*6b30*/  USHF.R.U32.HI UR12, URZ, UR57, UR5 ;  /* 0x00000039ff0c7299 */ /* 0x000fe40008011605 */
[----:B------:R-:W-:Y:S01]  /*6b40*/  USEL UR6, UR36, UR6, !UP0 ;  /* 0x0000000624067287 */ /* 0x000fe2000c000000 */
[----:B------:R-:W-:Y:S02]  /*6b50*/  UMOV UR5, UR9 ;  /* 0x0000000900057c82 */ /* 0x000fe40008000000 */
[----:B------:R-:W-:Y:S01]  /*6b60*/  UMOV UR10, UR11 ;  /* 0x0000000b000a7c82 */ /* 0x000fe20008000000 */
[----:B------:R-:W-:Y:S02]  /*6b70*/  @UP2 USHF.R.U32.HI UR4, URZ, UR41, UR5 ;  /* 0x00000029ff042299 */ /* 0x000fe40008011605 */
[----:B------:R-:W-:Y:S02]  /*6b80*/  @UP2 USHF.R.U32.HI UR7, URZ, UR41, UR10 ;  /* 0x00000029ff072299 */ /* 0x000fe4000801160a */
[----:B------:R-:W-:Y:S02]  /*6b90*/  UIMAD UR4, UR39, UR4, URZ ;  /* 0x00000004270472a4 */ /* 0x000fe4000f8e02ff */
        /* <DEDUP_REMOVED lines=8> */
[----:B------:R-:W-:Y:S02]  /*6c20*/  USEL UR11, UR6, UR4, !UP2 ;  /* 0x00000004060b7287 */ /* 0x000fe4000d000000 */
[----:B------:R-:W-:Y:S02]  /*6c30*/  UIADD3 UR8, UPT, UPT, -UR5, URZ, URZ ;  /* 0x000000ff05087290 */ /* 0x000fe4000fffe1ff */
[----:B------:R-:W-:Y:S01]  /*6c40*/  UIADD3 UR10, UPT, UPT, -UR11, URZ, URZ ;  /* 0x000000ff0b0a7290 */ /* 0x000fe2000fffe1ff */
[----:B------:R-:W-:Y:S01]  /*6c50*/  @!UP0 UMOV UR4, UR9 ;  /* 0x0000000900048c82 */ /* 0x000fe20008000000 */
[----:B------:R-:W-:Y:S02]  /*6c60*/  UIADD3 UR9, UPT, UPT, -UR6, URZ, URZ ;  /* 0x000000ff06097290 */ /* 0x000fe4000fffe1ff */
[----:B------:R-:W-:Y:S02]  /*6c70*/  @!UP0 USHF.R.U32.HI UR4, URZ, UR41, UR4 ;  /* 0x00000029ff048299 */ /* 0x000fe40008011604 */
[----:B------:R-:W-:Y:S02]  /*6c80*/  UIMAD UR10, UR39, UR10, UR6 ;  /* 0x0000000a270a72a4 */ /* 0x000fe4000f8e0206 */
[----:B------:R-:W-:Y:S04]  /*6c90*/  @!UP0 USEL UR4, UR5, UR4, !UP2 ;  /* 0x0000000405048287 */ /* 0x000fe8000d000000 */
[----:B------:R-:W-:Y:S02]  /*6ca0*/  @!UP0 UIMAD UR10, UR7, UR10, UR4 ;  /* 0x0000000a070a82a4 */ /* 0x000fe4000f8e0204 */
[----:B------:R-:W-:Y:S02]  /*6cb0*/  @!UP0 UIADD3 UR11, UPT, UPT, UR11, -UR4, URZ ;  /* 0x800000040b0b8290 */ /* 0x000fe4000fffe0ff */
[----:B------:R-:W-:Y:S02]  /*6cc0*/  UIMAD UR7, UR42, UR8, UR37 ;  /* 0x000000082a0772a4 */ /* 0x000fe4000f8e0225 */
[----:B------:R-:W-:Y:S02]  /*6cd0*/  @!UP0 UIMAD UR6, UR11, UR39, UR5 ;  /* 0x000000270b0682a4 */ /* 0x000fe4000f8e0205 */
[----:B------:R-:W-:Y:S01]  /*6ce0*/  UIMAD UR4, UR58, UR9, UR36 ;  /* 0x000000093a0472a4 */ /* 0x000fe2000f8e0224 */
[----:B------:R-:W-:Y:S02]  /*6cf0*/  @!UP0 UMOV UR5, UR10 ;  /* 0x0000000a00058c82 */ /* 0x000fe40008000000 */
[----:B------:R-:W-:Y:S02]  /*6d00*/  UIMAD UR37, UR5, UR42, UR7 ;  /* 0x0000002a052572a4 */ /* 0x000fe4000f8e0207 */
[----:B------:R-:W-:Y:S11]  /*6d10*/  UIMAD UR36, UR6, UR58, UR4 ;  /* 0x0000003a062472a4 */ /* 0x000ff6000f8e0204 */
[----:B------:R-:W-:Y:S01]  /*6d20*/  @!UPT UIADD3 URZ, UPT, UPT, URZ, URZ, URZ ;  /* 0x000000fffffff290 */ /* 0x000fe2000fffe0ff */
.L_x_108:
[----:B-1----:R-:W-:Y:S01]  /*6d30*/  UISETP.NE.AND UP0, UPT, UR38, 0x1, UPT ;  /* 0x000000012600788c */ /* 0x002fe2000bf05270 */
[----:B------:R-:W-:Y:S01]  /*6d40*/  LOP3.LUT P0, RZ, R60, 0x1b0, RZ, 0xc0, !PT ;  /* 0x000001b03cff7812 */ /* 0x000fe2000780c0ff */
[----:B------:R-:W-:Y:S01]  /*6d50*/  USHF.L.U32 UR50, UR16, 0x7, URZ ;  /* 0x0000000710327899 */ /* 0x000fe200080006ff */
[----:B------:R-:W-:Y:S01]  /*6d60*/  BSSY.RECONVERGENT B6, `(.L_x_109) ;  /* 0x0000034000067945 */ /* 0x000fe20003800200 */
[----:B------:R-:W-:Y:S01]  /*6d70*/  USHF.L.U32 UR49, UR20, 0x7, URZ ;  /* 0x0000000714317899 */ /* 0x000fe200080006ff */
[----:B------:R-:W-:Y:S06]  /*6d80*/  IADD3 R62, PT, PT, R62, 0x1, RZ ;  /* 0x000000013e3e7810 */ /* 0x000fec0007ffe0ff */
[----:B------:R-:W1:Y:S01]  /*6d90*/  @!UP0 LDCU.128 UR12, c[0x0][0xb10] ;  /* 0x00016200ff0c87ac */ /* 0x000e620008000c00 */
[----:B------:R-:W2:Y:S01]  /*6da0*/  @!UP0 LDCU UR5, c[0x0][0xb0c] ;  /* 0x00016180ff0587ac */ /* 0x000ea20008000800 */
[----:B------:R-:W3:Y:S01]  /*6db0*/  @!UP0 LDCU UR10, c[0x0][0xb20] ;  /* 0x00016400ff0a87ac */ /* 0x000ee20008000800 */
[----:B-1----:R-:W-:Y:S02]  /*6dc0*/  UIMAD.WIDE.U32 UR8, UR37, UR12, URZ ;  /* 0x0000000c250872a5 */ /* 0x002fe4000f8e00ff */
[----:B------:R-:W-:Y:S02]  /*6dd0*/  UIMAD.WIDE.U32 UR6, UR36, UR15, URZ ;  /* 0x0000000f240672a5 */ /* 0x000fe4000f8e00ff */
[----:B------:R-:W-:Y:S03]  /*6de0*/  @!UP0 UISETP.NE.AND UP1, UPT, UR14, 0x1, UPT ;  /* 0x000000010e00888c */ /* 0x000fe6000bf25270 */
[----:B------:R-:W-:Y:S01]  /*6df0*/  @!UP0 UMOV UR4, UR9 ;  /* 0x0000000900048c82 */ /* 0x000fe20008000000 */
[----:B--2---:R-:W-:Y:S02]  /*6e00*/  @!UP0 UISETP.NE.AND UP2, UPT, UR5, 0x1, UPT ;  /* 0x000000010500888c */ /* 0x004fe4000bf45270 */
[----:B------:R-:W-:Y:S01]  /*6e10*/  @!UP0 USHF.R.U32.HI UR4, URZ, UR13, UR4 ;  /* 0x0000000dff048299 */ /* 0x000fe20008011604 */
[----:B------:R-:W-:Y:S02]  /*6e20*/  @!UP0 UMOV UR6, UR7 ;  /* 0x0000000700068c82 */ /* 0x000fe40008000000 */
[----:B---3--:R-:W-:Y:S02]  /*6e30*/  @!UP0 USHF.R.U32.HI UR6, URZ, UR10, UR6 ;  /* 0x0000000aff068299 */ /* 0x008fe40008011606 */
[----:B------:R-:W-:Y:S02]  /*6e40*/  @!UP0 USEL UR7, UR37, UR4, !UP2 ;  /* 0x0000000425078287 */ /* 0x000fe4000d000000 */
[----:B------:R-:W-:Y:S04]  /*6e50*/  @!UP0 USEL UR6, UR36, UR6, !UP1 ;  /* 0x0000000624068287 */ /* 0x000fe8000c800000 */
[----:B------:R-:W-:Y:S02]  /*6e60*/  @!UP0 UIADD3 UR4, UPT, UPT, -UR7, UR6, URZ ;  /* 0x0000000607048290 */ /* 0x000fe4000fffe1ff */
[----:B------:R-:W-:Y:S02]  /*6e70*/  @!UP0 UIADD3 UR6, UPT, UPT, UR7, -UR6, URZ ;  /* 0x8000000607068290 */ /* 0x000fe4000fffe0ff */
[----:B------:R-:W-:Y:S02]  /*6e80*/  @!UP0 UIMAD UR37, UR4, UR5, UR37 ;  /* 0x00000005042582a4 */ /* 0x000fe4000f8e0225 */
[----:B------:R-:W-:Y:S01]  /*6e90*/  @!UP0 UIMAD UR36, UR6, UR14, UR36 ;  /* 0x0000000e062482a4 */ /* 0x000fe2000f8e0224 */
[----:B------:R-:W-:Y:S11]  /*6ea0*/  @!P0 BRA `(.L_x_110) ;  /* 0x00000000007c8947 */ /* 0x000ff60003800000 */
[----:B------:R-:W1:Y:S01]  /*6eb0*/  LDCU.64 UR8, c[0x4][0x80] ;  /* 0x01001000ff0877ac */ /* 0x000e620008000a00 */
[----:B------:R-:W-:Y:S01]  /*6ec0*/  MOV R2, 0x0 ;  /* 0x0000000000027802 */ /* 0x000fe20000000f00 */
[----:B------:R-:W-:Y:S02]  /*6ed0*/  HFMA2 R12, -RZ, RZ, 0, 5.9604644775390625e-08 ;  /* 0x00000001ff0c7431 */ /* 0x000fe400000001ff */
[----:B------:R-:W-:Y:S01]  /*6ee0*/  IMAD.MOV.U32 R8, RZ, RZ, 0x70 ;  /* 0x00000070ff087424 */ /* 0x000fe200078e00ff */
[----:B------:R2:W3:Y:S01]  /*6ef0*/  LDC.64 R14, c[0x4][R2] ;  /* 0x01000000020e7b82 */ /* 0x0004e20000000a00 */
[----:B------:R-:W4:Y:S01]  /*6f00*/  LDCU.64 UR6, c[0x4][0x88] ;  /* 0x01001100ff0677ac */ /* 0x000f220008000a00 */
[----:B------:R-:W-:Y:S01]  /*6f10*/  IMAD.MOV.U32 R13, RZ, RZ, RZ ;  /* 0x000000ffff0d7224 */ /* 0x000fe200078e00ff */
[----:B------:R-:W2:Y:S01]  /*6f20*/  LDCU.64 UR4, c[0x4][0x8] ;  /* 0x01000100ff0477ac */ /* 0x000ea20008000a00 */
[----:B-1----:R-:W-:Y:S01]  /*6f30*/  MOV R5, UR9 ;  /* 0x0000000900057c02 */ /* 0x002fe20008000f00 */
[----:B------:R-:W-:Y:S01]  /*6f40*/  IMAD.U32 R4, RZ, RZ, UR8 ;  /* 0x00000008ff047e24 */ /* 0x000fe2000f8e00ff */
[----:B----4-:R-:W-:Y:S01]  /*6f50*/  MOV R7, UR7 ;  /* 0x0000000700077c02 */ /* 0x010fe20008000f00 */
[----:B------:R-:W-:Y:S01]  /*6f60*/  IMAD.U32 R6, RZ, RZ, UR6 ;  /* 0x00000006ff067e24 */ /* 0x000fe2000f8e00ff */
[----:B--2---:R-:W-:Y:S01]  /*6f70*/  MOV R11, UR5 ;  /* 0x00000005000b7c02 */ /* 0x004fe20008000f00 */
[----:B------:R-:W-:Y:S02]  /*6f80*/  IMAD.U32 R10, RZ, RZ, UR4 ;  /* 0x00000004ff0a7e24 */ /* 0x000fe4000f8e00ff */
[----:B------:R-:W-:Y:S07]  /*6f90*/  LEPC R20, `(.L_x_111) ;  /* 0x000000001014794e */ /* 0x000fee0000000000 */
[----:B---3-5:R-:W-:Y:S05]  /*6fa0*/  CALL.ABS.NOINC R14 ;  /* 0x000000000e007343 */ /* 0x028fea0003c00000 */
.L_x_111:
[----:B------:R-:W1:Y:S01]  /*6fb0*/  LDCU.64 UR8, c[0x4][0x80] ;  /* 0x01001000ff0877ac */ /* 0x000e620008000a00 */
[----:B------:R-:W2:Y:S01]  /*6fc0*/  LDC.64 R2, c[0x4][R2] ;  /* 0x0100000002027b82 */ /* 0x000ea20000000a00 */
[----:B------:R-:W-:Y:S02]  /*6fd0*/  HFMA2 R12, -RZ, RZ, 0, 5.9604644775390625e-08 ;  /* 0x00000001ff0c7431 */ /* 0x000fe400000001ff */
[----:B------:R-:W-:Y:S02]  /*6fe0*/  IMAD.MOV.U32 R8, RZ, RZ, 0x70 ;  /* 0x00000070ff087424 */ /* 0x000fe400078e00ff */
[----:B------:R-:W-:Y:S01]  /*6ff0*/  IMAD.MOV.U32 R13, RZ, RZ, RZ ;  /* 0x000000ffff0d7224 */ /* 0x000fe200078e00ff */
[----:B------:R-:W3:Y:S01]  /*7000*/  LDCU.64 UR6, c[0x4][0x88] ;  /* 0x01001100ff0677ac */ /* 0x000ee20008000a00 */
[----:B------:R-:W4:Y:S01]  /*7010*/  LDCU.64 UR4, c[0x4][0x8] ;  /* 0x01000100ff0477ac */ /* 0x000f220008000a00 */
[----:B-1----:R-:W-:Y:S02]  /*7020*/  MOV R4, UR8 ;  /* 0x0000000800047c02 */ /* 0x002fe40008000f00 */
[----:B------:R-:W-:Y:S02]  /*7030*/  MOV R5, UR9 ;  /* 0x0000000900057c02 */ /* 0x000fe40008000f00 */
[----:B---3--:R-:W-:Y:S01]  /*7040*/  MOV R7, UR7 ;  /* 0x0000000700077c02 */ /* 0x008fe20008000f00 */
[----:B------:R-:W-:Y:S01]  /*7050*/  IMAD.U32 R6, RZ, RZ, UR6 ;  /* 0x00000006ff067e24 */ /* 0x000fe2000f8e00ff */
[----:B----4-:R-:W-:Y:S01]  /*7060*/  MOV R11, UR5 ;  /* 0x00000005000b7c02 */ /* 0x010fe20008000f00 */
[----:B------:R-:W-:Y:S02]  /*7070*/  IMAD.U32 R10, RZ, RZ, UR4 ;  /* 0x00000004ff0a7e24 */ /* 0x000fe4000f8e00ff */
[----:B------:R-:W-:Y:S07]  /*7080*/  LEPC R20, `(.L_x_110) ;  /* 0x000000001014794e */ /* 0x000fee0000000000 */
[----:B--2---:R-:W-:Y:S05]  /*7090*/  CALL.ABS.NOINC R2 ;  /* 0x0000000002007343 */ /* 0x004fea0003c00000 */
.L_x_110:
[----:B------:R-:W-:Y:S05]  /*70a0*/  BSYNC.RECONVERGENT B6 ;  /* 0x0000000000067941 */ /* 0x000fea0003800200 */
.L_x_109:
[----:B------:R-:W-:Y:S02]  /*70b0*/  ISETP.NE.U32.AND P0, PT, RZ, UR54, PT ;  /* 0x00000036ff007c0c */ /* 0x000fe4000bf05070 */
[C---:B------:R-:W-:Y:S02]  /*70c0*/  ISETP.NE.U32.AND P1, PT, R54.reuse, RZ, PT ;  /* 0x000000ff3600720c */ /* 0x040fe40003f25070 */
[----:B------:R-:W-:Y:S02]  /*70d0*/  ISETP.NE.U32.AND P4, PT, R54, RZ, PT ;  /* 0x000000ff3600720c */ /* 0x000fe40003f85070 */
[----:B------:R-:W-:Y:S02]  /*70e0*/  ISETP.NE.AND.EX P0, PT, RZ, UR55, PT, P0 ;  /* 0x00000037ff007c0c */ /* 0x000fe4000bf05300 */
[C---:B------:R-:W-:Y:S02]  /*70f0*/  ISETP.NE.AND.EX P1, PT, R55.reuse, RZ, PT, P1 ;  /* 0x000000ff3700720c */ /* 0x040fe40003f25310 */
[----:B------:R-:W-:Y:S02]  /*7100*/  ISETP.NE.AND.EX P4, PT, R55, RZ, P0, P4 ;  /* 0x000000ff3700720c */ /* 0x000fe40000785340 */
[----:B------:R-:W-:Y:S02]  /*7110*/  ISETP.NE.U32.AND P5, PT, R50, RZ, PT ;  /* 0x000000ff3200720c */ /* 0x000fe40003fa5070 */
[----:B------:R-:W-:Y:S02]  /*7120*/  ISETP.NE.U32.AND P3, PT, RZ, UR54, PT ;  /* 0x00000036ff007c0c */ /* 0x000fe4000bf65070 */
[----:B------:R-:W-:Y:S02]  /*7130*/  PLOP3.LUT P2, PT, PT, PT, PT, 0x8, 0x80 ;  /* 0x000000000080781c */ /* 0x000fe40003f4e170 */
[----:B------:R-:W-:Y:S02]  /*7140*/  ISETP.NE.AND.EX P5, PT, R51, RZ, PT, P5 ;  /* 0x000000ff3300720c */ /* 0x000fe40003fa5350 */
[----:B------:R-:W-:Y:S03]  /*7150*/  ISETP.NE.AND.EX P3, PT, RZ, UR55, PT, P3 ;  /* 0x00000037ff007c0c */ /* 0x000fe6000bf65330 */
[----:B------:R-:W-:Y:S01]  /*7160*/  @!P4 PLOP3.LUT P2, PT, P1, PT, PT, 0x80, 0x8 ;  /* 0x000000000008c81c */ /* 0x000fe20000f4f070 */
[----:B------:R-:W-:Y:S01]  /*7170*/  @!UPT UIADD3 URZ, UPT, UPT, URZ, URZ, URZ ;  /* 0x000000fffffff290 */ /* 0x000fe2000fffe0ff */
[----:B------:R-:W-:Y:S11]  /*7180*/  @!P1 BRA `(.L_x_112) ;  /* 0x0000000000309947 */ /* 0x000ff60003800000 */
[----:B------:R-:W-:Y:S01]  /*7190*/  ISETP.NE.U32.AND P0, PT, R52, RZ, PT ;  /* 0x000000ff3400720c */ /* 0x000fe20003f05070 */
[----:B------:R-:W1:Y:S01]  /*71a0*/  LDCU.64 UR4, c[0x0][0x358] ;  /* 0x00006b00ff0477ac */ /* 0x000e620008000a00 */
[----:B------:R-:W-:Y:S02]  /*71b0*/  IMAD.MOV.U32 R56, RZ, RZ, 0x1 ;  /* 0x00000001ff387424 */ /* 0x000fe400078e00ff */
[----:B------:R-:W-:Y:S11]  /*71c0*/  ISETP.NE.AND.EX P0, PT, R53, RZ, PT, P0 ;  /* 0x000000ff3500720c */ /* 0x000ff60003f05300 */
[----:B------:R-:W-:Y:S02]  /*71d0*/  @!UPT UIADD3 URZ, UPT, UPT, URZ, URZ, URZ ;  /* 0x000000fffffff290 */ /* 0x000fe4000fffe0ff */
[----:B------:R-:W2:Y:S01]  /*71e0*/  @P0 LDC.64 R2, c[0x0][0x888] ;  /* 0x00022200ff020b82 */ /* 0x000ea20000000a00 */
[----:B------:R-:W-:Y:S04]  /*71f0*/  @P0 IMAD R0, R54, UR60, RZ ;  /* 0x0000003c36000c24 */ /* 0x000fe8000f8e02ff */
[----:B--2---:R-:W-:Y:S04]  /*7200*/  @P0 IMAD.WIDE R2, R0, 0x4, R2 ;  /* 0x0000000400020825 */ /* 0x004fe800078e0202 */
[----:B------:R-:W-:Y:S01]  /*7210*/  HFMA2 R0, -RZ, RZ, 0, 5.9604644775390625e-08 ;  /* 0x00000001ff007431 */ /* 0x000fe200000001ff */
[----:B-1---5:R1:W5:Y:S04]  /*7220*/  @P0 LDG.E R27, desc[UR4][R2.64] ;  /* 0x00000004021b0981 */ /* 0x022368000c1e1900 */
[----:B------:R-:W-:Y:S01]  /*7230*/  @!P0 PRMT R56, R0, 0x7610, R56 ;  /* 0x0000761000388816 */ /* 0x000fe20000000038 */
[----:B-1----:R-:W2:Y:S06]  /*7240*/  @!P0 LDC R27, c[0x0][0x880] ;  /* 0x00022000ff1b8b82 */ /* 0x002eac0000000800 */
.L_x_112:
[----:B------:R-:W-:Y:S05]  /*7250*/  @!P5 BRA `(.L_x_113) ;  /* 0x000000000024d947 */ /* 0x000fea0003800000 */
[----:B------:R-:W-:Y:S01]  /*7260*/  ISETP.NE.U32.AND P0, PT, R48, RZ, PT ;  /* 0x000000ff3000720c */ /* 0x000fe20003f05070 */
[----:B------:R-:W1:Y:S03]  /*7270*/  LDCU.64 UR4, c[0x0][0x358] ;  /* 0x00006b00ff0477ac */ /* 0x000e660008000a00 */
[----:B------:R-:W-:Y:S11]  /*7280*/  ISETP.NE.AND.EX P0, PT, R49, RZ, PT, P0 ;  /* 0x000000ff3100720c */ /* 0x000ff60003f05300 */
[----:B------:R-:W-:Y:S02]  /*7290*/  @!UPT UIADD3 URZ, UPT, UPT, URZ, URZ, URZ ;  /* 0x000000fffffff290 */ /* 0x000fe4000fffe0ff */
[----:B------:R-:W3:Y:S01]  /*72a0*/  @P0 LDC.64 R2, c[0x0][0x8a8] ;  /* 0x00022a00ff020b82 */ /* 0x000ee20000000a00 */
[----:B------:R-:W-:Y:S04]  /*72b0*/  @P0 IMAD R0, R50, UR60, RZ ;  /* 0x0000003c32000c24 */ /* 0x000fe8000f8e02ff */
[----:B---3--:R-:W-:Y:S05]  /*72c0*/  @P0 IMAD.WIDE R2, R0, 0x4, R2 ;  /* 0x0000000400020825 */ /* 0x008fea00078e0202 */
[----:B-1---5:R1:W5:Y:S02]  /*72d0*/  @P0 LDG.E R24, desc[UR4][R2.64] ;  /* 0x0000000402180981 */ /* 0x022364000c1e1900 */
[----:B-1----:R-:W3:Y:S02]  /*72e0*/  @!P0 LDC R24, c[0x0][0x8a0] ;  /* 0x00022800ff188b82 */ /* 0x002ee40000000800 */
.L_x_113:
[----:B--2--5:R-:W-:Y:S01]  /*72f0*/  FSETP.NEU.AND P0, PT, R27, RZ, PT ;  /* 0x000000ff1b00720b */ /* 0x024fe20003f0d000 */
[----:B------:R-:W-:Y:S01]  /*7300*/  BSSY B1, `(.L_x_114) ;  /* 0x0000037000017945 */ /* 0x000fe20003800000 */
[----:B------:R-:W-:Y:S01]  /*7310*/  SEL R3, RZ, 0xffffffff, P3 ;  /* 0xffffffffff037807 */ /* 0x000fe20001800000 */
[----:B------:R-:W-:Y:S01]  /*7320*/  IMAD.MOV.U32 R75, RZ, RZ, 0x1 ;  /* 0x00000001ff4b7424 */ /* 0x000fe200078e00ff */
[----:B------:R-:W-:Y:S01]  /*7330*/  @!P4 LOP3.LUT P3, RZ, R56, 0xff, RZ, 0xc0, !PT ;  /* 0x000000ff38ffc812 */ /* 0x000fe2000786c0ff */
[C---:B------:R-:W-:Y:S01]  /*7340*/  IMAD R25, R22.reuse, 0x80, R23 ;  /* 0x0000008016197824 */ /* 0x040fe200078e0217 */
[----:B------:R-:W-:Y:S01]  /*7350*/  @!P4 SEL R0, RZ, 0xffffffff, P0 ;  /* 0xffffffffff00c807 */ /* 0x000fe20000000000 */
[----:B------:R-:W-:Y:S01]  /*7360*/  IMAD R63, R69, -0x10, R67 ;  /* 0xfffffff0453f7824 */ /* 0x000fe200078e0243 */
[----:B------:R-:W-:Y:S01]  /*7370*/  LEA R74, R22, UR43, 0x3 ;  /* 0x0000002b164a7c11 */ /* 0x000fe2000f8e18ff */
[----:B------:R-:W-:Y:S01]  /*7380*/  IMAD.MOV.U32 R26, RZ, RZ, RZ ;  /* 0x000000ffff1a7224 */ /* 0x000fe200078e00ff */
[C---:B------:R-:W-:Y:S02]  /*7390*/  @P2 SEL R0, R3.reuse, R0, !P3 ;  /* 0x0000000003002207 */ /* 0x040fe40005800000 */
[----:B------:R-:W-:Y:S02]  /*73a0*/  CS2R R38, SRZ ;  /* 0x0000000000267805 */ /* 0x000fe4000001ff00 */
[----:B------:R-:W-:Y:S02]  /*73b0*/  SEL R2, RZ, 0xffffffff, P0 ;  /* 0xffffffffff027807 */ /* 0x000fe40000000000 */
[----:B------:R-:W-:Y:S02]  /*73c0*/  CS2R R36, SRZ ;  /* 0x0000000000247805 */ /* 0x000fe4000001ff00 */
[----:B------:R-:W-:Y:S02]  /*73d0*/  @!P4 LOP3.LUT R0, R0, 0x1, RZ, 0xc0, !PT ;  /* 0x000000010000c812 */ /* 0x000fe400078ec0ff */
[----:B------:R-:W-:Y:S02]  /*73e0*/  CS2R R34, SRZ ;  /* 0x0000000000227805 */ /* 0x000fe4000001ff00 */
[----:B------:R-:W-:Y:S02]  /*73f0*/  CS2R R32, SRZ ;  /* 0x0000000000207805 */ /* 0x000fe4000001ff00 */
[----:B------:R-:W-:Y:S02]  /*7400*/  CS2R R42, SRZ ;  /* 0x00000000002a7805 */ /* 0x000fe4000001ff00 */
[----:B------:R-:W-:Y:S02]  /*7410*/  ISETP.NE.U32.OR P5, PT, R0, 0x1, P4 ;  /* 0x000000010000780c */ /* 0x000fe400027a5470 */
[----:B------:R-:W-:Y:S02]  /*7420*/  CS2R R40, SRZ ;  /* 0x0000000000287805 */ /* 0x000fe4000001ff00 */
[----:B------:R-:W-:Y:S02]  /*7430*/  LOP3.LUT P4, R61, R56, 0xff, RZ, 0xc0, !PT ;  /* 0x000000ff383d7812 */ /* 0x000fe4000788c0ff */
[----:B------:R-:W-:Y:S02]  /*7440*/  CS2R R46, SRZ ;  /* 0x00000000002e7805 */ /* 0x000fe4000001ff00 */
[----:B------:R-:W-:Y:S02]  /*7450*/  P2R R73, PR, RZ, 0x20 ;  /* 0x00000020ff497803 */ /* 0x000fe40000000000 */
[----:B------:R-:W-:Y:S02]  /*7460*/  CS2R R44, SRZ ;  /* 0x00000000002c7805 */ /* 0x000fe4000001ff00 */
[----:B------:R-:W-:Y:S04]  /*7470*/  @P1 SEL R2, R3, R2, !P4 ;  /* 0x0000000203021207 */ /* 0x000fe80006000000 */
[----:B------:R-:W-:Y:S02]  /*7480*/  LOP3.LUT R2, R2, 0x1, RZ, 0xc0, !PT ;  /* 0x0000000102027812 */ /* 0x000fe400078ec0ff */
[----:B------:R-:W-:Y:S02]  /*7490*/  @P5 SHF.L.U32 R0, RZ, 0x1f, RZ ;  /* 0x0000001fff005819 */ /* 0x000fe400000006ff */
[----:B------:R-:W-:Y:S02]  /*74a0*/  ISETP.NE.U32.AND P0, PT, R2, 0x1, PT ;  /* 0x000000010200780c */ /* 0x000fe40003f05070 */
[----:B------:R1:W2:Y:S02]  /*74b0*/  @P5 SYNCS.PHASECHK.TRANS64.TRYWAIT P3, [UR43+0x20], R0 ;  /* 0x00002000ff0055a7 */ /* 0x0002a4000806112b */
[----:B------:R-:W-:Y:S02]  /*74c0*/  P2R R76, PR, RZ, 0x1 ;  /* 0x00000001ff4c7803 */ /* 0x000fe40000000000 */
[----:B-1----:R-:W-:Y:S04]  /*74d0*/  SHF.L.U32 R0, R65, 0x1f, RZ ;  /* 0x0000001f41007819 */ /* 0x002fe800000006ff */
[----:B------:R1:W4:Y:S01]  /*74e0*/  SYNCS.PHASECHK.TRANS64.TRYWAIT P2, [R74+URZ+0x90], R0 ;  /* 0x000090004a0075a7 */ /* 0x00032200080411ff */
[----:B--2---:R-:W-:Y:S01]  /*74f0*/  @P5 SEL R75, RZ, 0x1, !P3 ;  /* 0x00000001ff4b5807 */ /* 0x004fe20005800000 */
[----:B-1----:R-:W-:Y:S06]  /*7500*/  @!P5 BRA `(.L_x_115) ;  /* 0x000000000058d947 */ /* 0x002fec0003800000 */
[----:B------:R-:W-:Y:S01]  /*7510*/  IMAD.MOV.U32 R39, RZ, RZ, RZ ;  /* 0x000000ffff277224 */ /* 0x000fe200078e00ff */
[----:B------:R-:W-:Y:S01]  /*7520*/  ISETP.NE.AND P0, PT, R75, RZ, PT ;  /* 0x000000ff4b00720c */ /* 0x000fe20003f05270 */
[----:B------:R-:W-:Y:S01]  /*7530*/  BSSY B0, `(.L_x_116) ;  /* 0x000000c000007945 */ /* 0x000fe20003800000 */
[----:B------:R-:W-:Y:S02]  /*7540*/  CS2R R46, SRZ ;  /* 0x00000000002e7805 */ /* 0x000fe4000001ff00 */
[----:B------:R-:W-:Y:S02]  /*7550*/  CS2R R44, SRZ ;  /* 0x00000000002c7805 */ /* 0x000fe4000001ff00 */
[----:B------:R-:W-:Y:S02]  /*7560*/  CS2R R42, SRZ ;  /* 0x00000000002a7805 */ /* 0x000fe4000001ff00 */
[----:B------:R-:W-:Y:S02]  /*7570*/  CS2R R40, SRZ ;  /* 0x0000000000287805 */ /* 0x000fe4000001ff00 */
[----:B------:R-:W-:Y:S02]  /*7580*/  CS2R R34, SRZ ;  /* 0x0000000000227805 */ /* 0x000fe4000001ff00 */
[----:B------:R-:W-:Y:S02]  /*7590*/  CS2R R32, SRZ ;  /* 0x0000000000207805 */ /* 0x000fe4000001ff00 */
[----:B------:R-:W-:Y:S01]  /*75a0*/  CS2R R36, SRZ ;  /* 0x0000000000247805 */ /* 0x000fe2000001ff00 */
[----:B------:R-:W-:Y:S06]  /*75b0*/  @P0 BRA `(.L_x_117) ;  /* 0x00000000000c0947 */ /* 0x000fec0003800000 */
[----:B------:R-:W-:Y:S04]  /*75c0*/  SHF.L.U32 R3, RZ, 0x1f, RZ ;  /* 0x0000001fff037819 */ /* 0x000fe800000006ff */
[----:B------:R-:W1:Y:S02]  /*75d0*/  SYNCS.PHASECHK.TRANS64.TRYWAIT P0, [UR43+0x20], R3 ;  /* 0x00002003ff0075a7 */ /* 0x000e64000800112b */
[----:B-1----:R-:W-:Y:S05]  /*75e0*/  @!P0 BRA `(.L_x_118) ;  /* 0x0000005800a88947 */ /* 0x002fea0003800000 */
.L_x_117:
[----:B------:R-:W-:Y:S05]  /*75f0*/  BSYNC B0 ;  /* 0x0000000000007941 */ /* 0x000fea0003800000 */
.L_x_116:
[----:B------:R-:W-:Y:S01]  /*7600*/  ISETP.NE.AND P0, PT, R76, RZ, PT ;  /* 0x000000ff4c00720c */ /* 0x000fe20003f05270 */
[----:B------:R-:W-:Y:S11]  /*7610*/  HFMA2 R26, -RZ, RZ, 0, 5.9604644775390625e-08 ;  /* 0x00000001ff1a7431 */ /* 0x000ff600000001ff */
[----:B------:R-:W-:Y:S01]  /*7620*/  @!UPT UIADD3 URZ, UPT, UPT, URZ, URZ, URZ ;  /* 0x000000fffffff290 */ /* 0x000fe2000fffe0ff */
[----:B------:R2:W1:Y:S04]  /*7630*/  @P0 LDS.128 R44, [R68] ;  /* 0x00000000442c0984 */ /* 0x0004680000000c00 */
[----:B------:R2:W1:Y:S04]  /*7640*/  @P0 LDS.128 R40, [R67+0x10] ;  /* 0x0000100043280984 */ /* 0x0004680000000c00 */
[----:B------:R2:W1:Y:S04]  /*7650*/  @P0 LDS.128 R32, [R66+0x20] ;  /* 0x0000200042200984 */ /* 0x0004680000000c00 */
[----:B------:R2:W1:Y:S02]  /*7660*/  @P0 LDS.128 R36, [R63+0x30] ;  /* 0x000030003f240984 */ /* 0x0004640000000c00 */
.L_x_115:
[----:B------:R-:W-:Y:S05]  /*7670*/  BSYNC B1 ;  /* 0x0000000000017941 */ /* 0x000fea0003800000 */
.L_x_114:
[----:B-1----:R-:W-:Y:S04]  /*7680*/  SHF.R.U32.HI R2, RZ, 0x15, R25 ;  /* 0x00000015ff027819 */ /* 0x002fe80000011619 */
[----:B------:R-:W-:Y:S01]  /*7690*/  LOP3.LUT P0, RZ, R2, 0x3, R57, 0x48, !PT ;  /* 0x0000000302ff7812 */ /* 0x000fe20007804839 */
[----:B------:R-:W-:Y:S01]  /*76a0*/  @!UPT UIADD3 URZ, UPT, UPT, URZ, URZ, URZ ;  /* 0x000000fffffff290 */ /* 0x000fe2000fffe0ff */
[----:B----4-:R-:W-:Y:S11]  /*76b0*/  @P2 BRA `(.L_x_119) ;  /* 0x0000000000082947 */ /* 0x010ff60003800000 */
[----:B------:R-:W1:Y:S02]  /*76c0*/  SYNCS.PHASECHK.TRANS64.TRYWAIT P1, [R74+URZ+0x90], R0 ;  /* 0x000090004a0075a7 */ /* 0x000e6400080211ff */
[----:B-1----:R-:W-:Y:S05]  /*76d0*/  @!P1 BRA `(.L_x_120) ;  /* 0x0000005800849947 */ /* 0x002fea0003800000 */
.L_x_119:
[----:B------:R-:W-:Y:S05]  /*76e0*/  @!P0 BRA `(.L_x_121) ;  /* 0x0000000000408947 */ /* 0x000fea0003800000 */
[----:B------:R-:W4:Y:S01]  /*76f0*/  LDCU.64 UR8, c[0x4][0x70] ;  /* 0x01000e00ff0877ac */ /* 0x000f220008000a00 */
[----:B------:R-:W-:Y:S01]  /*7700*/  MOV R3, 0x0 ;  /* 0x0000000000037802 */ /* 0x000fe20000000f00 */
[----:B------:R-:W-:Y:S02]  /*7710*/  HFMA2 R12, -RZ, RZ, 0, 5.9604644775390625e-08 ;  /* 0x00000001ff0c7431 */ /* 0x000fe400000001ff */
[----:B------:R-:W-:Y:S02]  /*7720*/  IMAD.MOV.U32 R8, RZ, RZ, 0x192 ;  /* 0x00000192ff087424 */ /* 0x000fe400078e00ff */
[----:B------:R-:W-:Y:S01]  /*7730*/  IMAD.MOV.U32 R13, RZ, RZ, RZ ;  /* 0x000000ffff0d7224 */ /* 0x000fe200078e00ff */
[----:B------:R-:W5:Y:S01]  /*7740*/  LDCU.64 UR6, c[0x4][0x78] ;  /* 0x01000f00ff0677ac */ /* 0x000f620008000a00 */
[----:B------:R-:W1:Y:S01]  /*7750*/  LDC.64 R2, c[0x4][R3] ;  /* 0x0100000003027b82 */ /* 0x000e620000000a00 */
[----:B------:R-:W2:Y:S01]  /*7760*/  LDCU.64 UR4, c[0x4][0x10] ;  /* 0x01000200ff0477ac */ /* 0x000ea20008000a00 */
[----:B----4-:R-:W-:Y:S01]  /*7770*/  MOV R5, UR9 ;  /* 0x0000000900057c02 */ /* 0x010fe20008000f00 */
[----:B------:R-:W-:Y:S01]  /*7780*/  IMAD.U32 R4, RZ, RZ, UR8 ;  /* 0x00000008ff047e24 */ /* 0x000fe2000f8e00ff */
[----:B-----5:R-:W-:Y:S01]  /*7790*/  MOV R7, UR7 ;  /* 0x0000000700077c02 */ /* 0x020fe20008000f00 */
[----:B------:R-:W-:Y:S01]  /*77a0*/  IMAD.U32 R6, RZ, RZ, UR6 ;  /* 0x00000006ff067e24 */ /* 0x000fe2000f8e00ff */
[----:B--2---:R-:W-:Y:S01]  /*77b0*/  MOV R11, UR5 ;  /* 0x00000005000b7c02 */ /* 0x004fe20008000f00 */
[----:B------:R-:W-:Y:S02]  /*77c0*/  IMAD.U32 R10, RZ, RZ, UR4 ;  /* 0x00000004ff0a7e24 */ /* 0x000fe4000f8e00ff */
[----:B------:R-:W-:Y:S07]  /*77d0*/  LEPC R20, `(.L_x_121) ;  /* 0x000000001014794e */ /* 0x000fee0000000000 */
[----:B-1-3--:R-:W-:Y:S05]  /*77e0*/  CALL.ABS.NOINC R2 ;  /* 0x0000000002007343 */ /* 0x00afea0003c00000 */
.L_x_121:
[----:B------:R-:W-:Y:S01]  /*77f0*/  LOP3.LUT R20, R44, 0xffffe000, RZ, 0xc0, !PT ;  /* 0xffffe0002c147812 */ /* 0x000fe200078ec0ff */
[----:B------:R-:W-:Y:S05]  /*7800*/  WARPSYNC.ALL ;  /* 0x0000000000007948 */ /* 0x000fea0003800000 */
[----:B------:R-:W-:Y:S01]  /*7810*/  R2UR UR4, R25 ;  /* 0x00000000190472ca */ /* 0x000fe200000e0000 */
[----:B------:R-:W-:Y:S01]  /*7820*/  BSSY.RECONVERGENT B0, `(.L_x_122) ;  /* 0x0000058000007945 */ /* 0x000fe20003800200 */
[----:B------:R-:W-:Y:S11]  /*7830*/  ISETP.NE.AND P0, PT, R70, RZ, PT ;  /* 0x000000ff4600720c */ /* 0x000ff60003f05270 */
[----:B------:R-:W1:Y:S02]  /*7840*/  LDTM.x16 R4, tmem[UR4] ;  /* 0x00000004000479ee */ /* 0x000e640008240000 */
[C---:B-1-3--:R-:W-:Y:S01]  /*7850*/  FMUL R0, R24.reuse, R4 ;  /* 0x0000000418007220 */ /* 0x04afe20000400000 */
[C---:B------:R-:W-:Y:S01]  /*7860*/  FMUL R2, R24.reuse, R5 ;  /* 0x0000000518027220 */ /* 0x040fe20000400000 */
[C---:B------:R-:W-:Y:S01]  /*7870*/  FMUL R4, R24.reuse, R8 ;  /* 0x0000000818047220 */ /* 0x040fe20000400000 */
[C---:B------:R-:W-:Y:S01]  /*7880*/  FMUL R5, R24.reuse, R9 ;  /* 0x0000000918057220 */ /* 0x040fe20000400000 */
[C---:B------:R-:W-:Y:S01]  /*7890*/  FMUL R8, R24.reuse, R12 ;  /* 0x0000000c18087220 */ /* 0x040fe20000400000 */
[C---:B------:R-:W-:Y:S01]  /*78a0*/  FMUL R9, R24.reuse, R13 ;  /* 0x0000000d18097220 */ /* 0x040fe20000400000 */
[C---:B------:R-:W-:Y:S01]  /*78b0*/  FMUL R12, R24.reuse, R16 ;  /* 0x00000010180c7220 */ /* 0x040fe20000400000 */
[----:B------:R-:W-:Y:S01]  /*78c0*/  LOP3.LUT R16, R45, 0xffffe000, RZ, 0xc0, !PT ;  /* 0xffffe0002d107812 */ /* 0x000fe200078ec0ff */
[----:B------:R-:W-:Y:S01]  /*78d0*/  FMUL R13, R24, R17 ;  /* 0x00000011180d7220 */ /* 0x000fe20000400000 */
[----:B------:R-:W-:Y:S01]  /*78e0*/  LOP3.LUT R17, R46, 0xffffe000, RZ, 0xc0, !PT ;  /* 0xffffe0002e117812 */ /* 0x000fe200078ec0ff */
[----:B------:R-:W-:Y:S01]  /*78f0*/  FFMA R28, R27, R20, R0 ;  /* 0x000000141b1c7223 */ /* 0x000fe20000000000 */
[----:B------:R-:W-:Y:S01]  /*7900*/  LOP3.LUT R0, R47, 0xffffe000, RZ, 0xc0, !PT ;  /* 0xffffe0002f007812 */ /* 0x000fe200078ec0ff */
[C---:B------:R-:W-:Y:S01]  /*7910*/  FMUL R3, R24.reuse, R6 ;  /* 0x0000000618037220 */ /* 0x040fe20000400000 */
[C---:B------:R-:W-:Y:S01]  /*7920*/  FMUL R6, R24.reuse, R10 ;  /* 0x0000000a18067220 */ /* 0x040fe20000400000 */
[C---:B------:R-:W-:Y:S01]  /*7930*/  FMUL R7, R24.reuse, R7 ;  /* 0x0000000718077220 */ /* 0x040fe20000400000 */
[----:B------:R-:W-:Y:S01]  /*7940*/  F2FP.TF32.F32.PACK_B R28, R28 ;  /* 0x0000001cff1c723e */ /* 0x000fe200024050ff */
[C---:B------:R-:W-:Y:S01]  /*7950*/  FMUL R10, R24.reuse, R14 ;  /* 0x0000000e180a7220 */ /* 0x040fe20000400000 */
[----:B------:R-:W-:Y:S01]  /*7960*/  FMUL R14, R24, R18 ;  /* 0x00000012180e7220 */ /* 0x000fe20000400000 */
[----:B------:R-:W-:Y:S01]  /*7970*/  LOP3.LUT R18, R40, 0xffffe000, RZ, 0xc0, !PT ;  /* 0xffffe00028127812 */ /* 0x000fe200078ec0ff */
[----:B------:R-:W-:Y:S01]  /*7980*/  FFMA R29, R27, R16, R2 ;  /* 0x000000101b1d7223 */ /* 0x000fe20000000002 */
[----:B------:R-:W-:Y:S01]  /*7990*/  LOP3.LUT R2, R41, 0xffffe000, RZ, 0xc0, !PT ;  /* 0xffffe00029027812 */ /* 0x000fe200078ec0ff */
[----:B------:R-:W-:Y:S01]  /*79a0*/  FFMA R30, R27, R17, R3 ;  /* 0x000000111b1e7223 */ /* 0x000fe20000000003 */
[----:B------:R-:W-:Y:S01]  /*79b0*/  LOP3.LUT R3, R43, 0xffffe000, RZ, 0xc0, !PT ;  /* 0xffffe0002b037812 */ /* 0x000fe200078ec0ff */
[C---:B------:R-:W-:Y:S01]  /*79c0*/  FFMA R31, R27.reuse, R0, R7 ;  /* 0x000000001b1f7223 */ /* 0x040fe20000000007 */
[----:B------:R-:W-:Y:S01]  /*79d0*/  LOP3.LUT R0, R42, 0xffffe000, RZ, 0xc0, !PT ;  /* 0xffffe0002a007812 */ /* 0x000fe200078ec0ff */
[C---:B------:R-:W-:Y:S01]  /*79e0*/  FFMA R4, R27.reuse, R18, R4 ;  /* 0x000000121b047223 */ /* 0x040fe20000000004 */
[----:B------:R-:W-:Y:S01]  /*79f0*/  F2FP.TF32.F32.PACK_B R29, R29 ;  /* 0x0000001dff1d723e */ /* 0x000fe200024050ff */
[C---:B------:R-:W-:Y:S01]  /*7a00*/  FFMA R5, R27.reuse, R2, R5 ;  /* 0x000000021b057223 */ /* 0x040fe20000000005 */
[----:B------:R-:W-:Y:S01]  /*7a10*/  FMUL R11, R24, R11 ;  /* 0x0000000b180b7220 */ /* 0x000fe20000400000 */
[----:B------:R-:W-:Y:S01]  /*7a20*/  F2FP.TF32.F32.PACK_B R30, R30 ;  /* 0x0000001eff1e723e */ /* 0x000fe200024050ff */
[C---:B------:R-:W-:Y:S01]  /*7a30*/  FFMA R6, R27.reuse, R0, R6 ;  /* 0x000000001b067223 */ /* 0x040fe20000000006 */
[----:B------:R-:W-:Y:S01]  /*7a40*/  F2FP.TF32.F32.PACK_B R31, R31 ;  /* 0x0000001fff1f723e */ /* 0x000fe200024050ff */
[----:B------:R-:W-:Y:S01]  /*7a50*/  FFMA R7, R27, R3, R11 ;  /* 0x000000031b077223 */ /* 0x000fe2000000000b */
[----:B------:R-:W-:Y:S01]  /*7a60*/  LOP3.LUT R2, R32, 0xffffe000, RZ, 0xc0, !PT ;  /* 0xffffe00020027812 */ /* 0x000fe200078ec0ff */
[----:B------:R-:W-:Y:S01]  /*7a70*/  FMUL R15, R24, R15 ;  /* 0x0000000f180f7220 */ /* 0x000fe20000400000 */
[----:B------:R-:W-:Y:S01]  /*7a80*/  LOP3.LUT R16, R33, 0xffffe000, RZ, 0xc0, !PT ;  /* 0xffffe00021107812 */ /* 0x000fe200078ec0ff */
[----:B------:R1:W-:Y:S01]  /*7a90*/  STS.128 [R68], R28 ;  /* 0x0000001c44007388 */ /* 0x0003e20000000c00 */
[----:B------:R-:W-:Y:S01]  /*7aa0*/  LOP3.LUT R0, R34, 0xffffe000, RZ, 0xc0, !PT ;  /* 0xffffe00022007812 */ /* 0x000fe200078ec0ff */
[----:B------:R-:W-:Y:S01]  /*7ab0*/  FFMA R8, R27, R2, R8 ;  /* 0x000000021b087223 */ /* 0x000fe20000000008 */
[----:B------:R-:W-:Y:S01]  /*7ac0*/  LOP3.LUT R2, R35, 0xffffe000, RZ, 0xc0, !PT ;  /* 0xffffe00023027812 */ /* 0x000fe200078ec0ff */
[C---:B------:R-:W-:Y:S01]  /*7ad0*/  FFMA R9, R27.reuse, R16, R9 ;  /* 0x000000101b097223 */ /* 0x040fe20000000009 */
[----:B------:R-:W-:Y:S01]  /*7ae0*/  F2FP.TF32.F32.PACK_B R4, R4 ;  /* 0x00000004ff04723e */ /* 0x000fe200024050ff */
[C---:B------:R-:W-:Y:S01]  /*7af0*/  FFMA R10, R27.reuse, R0, R10 ;  /* 0x000000001b0a7223 */ /* 0x040fe2000000000a */
[----:B------:R-:W-:Y:S01]  /*7b00*/  F2FP.TF32.F32.PACK_B R5, R5 ;  /* 0x00000005ff05723e */ /* 0x000fe200024050ff */
[----:B------:R-:W-:Y:S01]  /*7b10*/  FFMA R11, R27, R2, R15 ;  /* 0x000000021b0b7223 */ /* 0x000fe2000000000f */
[----:B------:R-:W-:Y:S01]  /*7b20*/  F2FP.TF32.F32.PACK_B R6, R6 ;  /* 0x00000006ff06723e */ /* 0x000fe200024050ff */
[----:B------:R-:W-:Y:S01]  /*7b30*/  FMUL R19, R24, R19 ;  /* 0x0000001318137220 */ /* 0x000fe20000400000 */
[----:B------:R-:W-:Y:S02]  /*7b40*/  F2FP.TF32.F32.PACK_B R7, R7 ;  /* 0x00000007ff07723e */ /* 0x000fe400024050ff */
[----:B------:R-:W-:Y:S02]  /*7b50*/  LOP3.LUT R3, R36, 0xffffe000, RZ, 0xc0, !PT ;  /* 0xffffe00024037812 */ /* 0x000fe400078ec0ff */
[----:B------:R-:W-:Y:S01]  /*7b60*/  LOP3.LUT R0, R37, 0xffffe000, RZ, 0xc0, !PT ;  /* 0xffffe00025007812 */ /* 0x000fe200078ec0ff */
[----:B------:R1:W-:Y:S01]  /*7b70*/  STS.128 [R67+0x10], R4 ;  /* 0x0000100443007388 */ /* 0x0003e20000000c00 */
        /* <DEDUP_REMOVED lines=8> */
[----:B------:R-:W-:Y:S02]  /*7c00*/  F2FP.TF32.F32.PACK_B R10, R10 ;  /* 0x0000000aff0a723e */ /* 0x000fe400024050ff */
[----:B------:R-:W-:Y:S02]  /*7c10*/  F2FP.TF32.F32.PACK_B R11, R11 ;  /* 0x0000000bff0b723e */ /* 0x000fe400024050ff */
[----:B------:R-:W-:Y:S02]  /*7c20*/  F2FP.TF32.F32.PACK_B R12, R12 ;  /* 0x0000000cff0c723e */ /* 0x000fe400024050ff */
[----:B------:R-:W-:Y:S01]  /*7c30*/  F2FP.TF32.F32.PACK_B R13, R13 ;  /* 0x0000000dff0d723e */ /* 0x000fe200024050ff */
[----:B------:R1:W-:Y:S01]  /*7c40*/  STS.128 [R66+0x20], R8 ;  /* 0x0000200842007388 */ /* 0x0003e20000000c00 */
[----:B------:R-:W-:Y:S02]  /*7c50*/  F2FP.TF32.F32.PACK_B R14, R14 ;  /* 0x0000000eff0e723e */ /* 0x000fe400024050ff */
[----:B------:R-:W-:Y:S05]  /*7c60*/  F2FP.TF32.F32.PACK_B R15, R15 ;  /* 0x0000000fff0f723e */ /* 0x000fea00024050ff */
[----:B------:R1:W-:Y:S01]  /*7c70*/  STS.128 [R63+0x30], R12 ;  /* 0x0000300c3f007388 */ /* 0x0003e20000000c00 */
[----:B------:R-:W-:Y:S01]  /*7c80*/  @!PT LDS RZ, [RZ] ;  /* 0x00000000fffff984 */ /* 0x000fe20000000800 */
[----:B------:R-:W-:Y:S01]  /*7c90*/  @!PT LDS RZ, [RZ] ;  /* 0x00000000fffff984 */ /* 0x000fe20000000800 */
[----:B------:R-:W-:Y:S01]  /*7ca0*/  @!PT LDS RZ, [RZ] ;  /* 0x00000000fffff984 */ /* 0x000fe20000000800 */
[----:B------:R-:W-:Y:S01]  /*7cb0*/  @!PT LDS RZ, [RZ] ;  /* 0x00000000fffff984 */ /* 0x000fe20000000800 */
[----:B------:R3:W-:Y:S07]  /*7cc0*/  MEMBAR.ALL.CTA ;  /* 0x0000000000007992 */ /* 0x0007ee0000008000 */
[----:B---3--:R-:W3:Y:S02]  /*7cd0*/  FENCE.VIEW.ASYNC.S ;  /* 0x00000000000073c6 */ /* 0x008ee40000000000 */
[----:B---3--:R-:W-:Y:S06]  /*7ce0*/  BAR.SYNC.DEFER_BLOCKING 0x1, 0x80 ;  /* 0x0042000000007b1d */ /* 0x008fec0000010000 */
[----:B------:R-:W-:Y:S05]  /*7cf0*/  @P0 BRA `(.L_x_123) ;  /* 0x0000000000280947 */ /* 0x000fea0003800000 */
[----:B------:R-:W-:Y:S01]  /*7d00*/  UIADD3 UR4, UPT, UPT, UR43, 0x200, URZ ;  /* 0x000002002b047890 */ /* 0x000fe2000fffe0ff */
[----:B------:R-:W-:Y:S05]  /*7d10*/  UMOV UR51, UR60 ;  /* 0x0000003c00337c82 */ /* 0x000fea0008000000 */
[----:B------:R-:W-:Y:S01]  /*7d20*/  MOV R60, UR4 ;  /* 0x00000004003c7c02 */ /* 0x000fe20008000f00 */
[----:B------:R-:W-:Y:S03]  /*7d30*/  UIADD3 UR4, UP0, UPT, UR52, 0x680, URZ ;  /* 0x0000068034047890 */ /* 0x000fe6000ff1e0ff */
[----:B------:R-:W-:Y:S01]  /*7d40*/  R2UR UR48, R60 ;  /* 0x000000003c3072ca */ /* 0x000fe200000e0000 */
[----:B------:R-:W-:Y:S11]  /*7d50*/  UIADD3.X UR5, UPT, UPT, URZ, UR53, URZ, UP0, !UPT ;  /* 0x00000035ff057290 */ /* 0x000ff600087fe4ff */
[----:B------:R-:W-:Y:S01]  /*7d60*/  @!UPT UIADD3 URZ, UPT, UPT, URZ, URZ, URZ ;  /* 0x000000fffffff290 */ /* 0x000fe2000fffe0ff */
[----:B------:R3:W-:Y:S01]  /*7d70*/  UTMASTG.3D [UR48], [UR4] ;  /* 0x00000030040073b5 */ /* 0x0007e20008010000 */
[----:B------:R0:W-:Y:S01]  /*7d80*/  UTMACMDFLUSH ;  /* 0x00000000000079b7 */ /* 0x0001e20000000000 */
[----:B---3--:R-:W-:Y:S04]  /*7d90*/  DEPBAR.LE SB0, 0x1 ;  /* 0x000080400000791a */ /* 0x008fe80000000000 */
.L_x_123:
[----:B------:R-:W-:Y:S05]  /*7da0*/  BSYNC.RECONVERGENT B0 ;  /* 0x0000000000007941 */ /* 0x000fea0003800200 */
.L_x_122:
[----:B------:R-:W-:Y:S01]  /*7db0*/  BAR.SYNC.DEFER_BLOCKING 0x1, 0x80 ;  /* 0x0042000000007b1d */ /* 0x000fe20000010000 */
[----:B------:R-:W-:Y:S01]  /*7dc0*/  ISETP.NE.AND P1, PT, R73, RZ, PT ;  /* 0x000000ff4900720c */ /* 0x000fe20003f25270 */
[----:B------:R-:W-:Y:S01]  /*7dd0*/  UISETP.NE.AND UP0, UPT, UR47, URZ, UPT ;  /* 0x000000ff2f00728c */ /* 0x000fe2000bf05270 */
[----:B------:R-:W-:Y:S11]  /*7de0*/  LEA R2, R26, UR43, 0x3 ;  /* 0x0000002b1a027c11 */ /* 0x000ff6000f8e18ff */
[----:B------:R-:W-:Y:S01]  /*7df0*/  @P1 SHF.L.U32 R3, RZ, 0x1f, RZ ;  /* 0x0000001fff031819 */ /* 0x000fe200000006ff */
[----:B------:R-:W-:Y:S06]  /*7e00*/  BRA.U !UP0, `(.L_x_124) ;  /* 0x0000000108247547 */ /* 0x000fec000b800000 */
[----:B-1----:R-:W-:Y:S01]  /*7e10*/  IMAD.U32 R4, RZ, RZ, UR46 ;  /* 0x0000002eff047e24 */ /* 0x002fe2000f8e00ff */
[----:B------:R-:W-:Y:S01]  /*7e20*/  MOV R0, UR61 ;  /* 0x0000003d00007c02 */ /* 0x000fe20008000f00 */
[----:B------:R-:W-:Y:S03]  /*7e30*/  UIADD3 UR4, UPT, UPT, UR46, 0x1, URZ ;  /* 0x000000012e047890 */ /* 0x000fe6000fffe0ff */
[----:B------:R-:W-:Y:S01]  /*7e40*/  @P1 LEA R4, R4, UR43, 0x3 ;  /* 0x0000002b04041c11 */ /* 0x000fe2000f8e18ff */
[----:B------:R-:W-:Y:S04]  /*7e50*/  UISETP.NE.AND UP0, UPT, UR4, 0x4, UPT ;  /* 0x000000040400788c */ /* 0x000fe8000bf05270 */
[----:B------:R-:W-:Y:S01]  /*7e60*/  @P1 VIADD R4, R4, 0x40 ;  /* 0x0000004004041836 */ /* 0x000fe20000000000 */
[----:B------:R-:W-:Y:S04]  /*7e70*/  USEL UR46, UR4, URZ, UP0 ;  /* 0x000000ff042e7287 */ /* 0x000fe80008000000 */
[----:B------:R-:W-:Y:S04]  /*7e80*/  @P1 PRMT R0, R0, 0x654, R4 ;  /* 0x0000065400001816 */ /* 0x000fe80000000004 */
[----:B------:R3:W-:Y:S04]  /*7e90*/  @P1 SYNCS.ARRIVE.TRANS64.RED.A1T0 RZ, [R0+URZ], RZ ;  /* 0x000000ff00ff19a7 */ /* 0x0007e800081004ff */
.L_x_124:
[----:B------:R-:W4:Y:S01]  /*7ea0*/  @P1 SYNCS.PHASECHK.TRANS64.TRYWAIT P0, [R2+URZ+0x20], R3 ;  /* 0x00002003020015a7 */ /* 0x000f2200080011ff */
[----:B------:R-:W-:Y:S01]  /*7eb0*/  BSSY B1, `(.L_x_125) ;  /* 0x0000016000017945 */ /* 0x000fe20003800000 */
[----:B----4-:R-:W-:Y:S03]  /*7ec0*/  @P1 SEL R75, RZ, 0x1, !P0 ;  /* 0x00000001ff4b1807 */ /* 0x010fe60004000000 */
[----:B------:R-:W-:Y:S05]  /*7ed0*/  @!P1 BRA `(.L_x_126) ;  /* 0x00000000004c9947 */ /* 0x000fea0003800000 */
[----:B------:R-:W-:Y:S01]  /*7ee0*/  ISETP.NE.AND P0, PT, R75, RZ, PT ;  /* 0x000000ff4b00720c */ /* 0x000fe20003f05270 */
[----:B------:R-:W-:Y:S01]  /*7ef0*/  BSSY B0, `(.L_x_127) ;  /* 0x000000b000007945 */ /* 0x000fe20003800000 */
[----:B------:R-:W-:Y:S11]  /*7f00*/  ISETP.NE.AND P1, PT, R76, RZ, PT ;  /* 0x000000ff4c00720c */ /* 0x000ff60003f25270 */
[----:B------:R-:W-:Y:S02]  /*7f10*/  @!UPT UIADD3 URZ, UPT, UPT, URZ, URZ, URZ ;  /* 0x000000fffffff290 */ /* 0x000fe4000fffe0ff */
[C---:B-1----:R-:W-:Y:S01]  /*7f20*/  @P1 IMAD R6, R26.reuse, 0x2000, R68 ;  /* 0x000020001a061824 */ /* 0x042fe200078e0244 */
[C---:B------:R-:W-:Y:S01]  /*7f30*/  @P1 LEA R4, R26.reuse, R66, 0xd ;  /* 0x000000421a041211 */ /* 0x040fe200078e68ff */
[C---:B------:R-:W-:Y:S02]  /*7f40*/  @P1 IMAD R5, R26.reuse, 0x2000, R67 ;  /* 0x000020001a051824 */ /* 0x040fe400078e0243 */
[----:B------:R-:W-:Y:S01]  /*7f50*/  @P1 IMAD R3, R26, 0x2000, R63 ;  /* 0x000020001a031824 */ /* 0x000fe200078e023f */
[----:B------:R-:W-:Y:S06]  /*7f60*/  @P0 BRA `(.L_x_128) ;  /* 0x00000000000c0947 */ /* 0x000fec0003800000 */
[----:B---3--:R-:W-:Y:S04]  /*7f70*/  SHF.L.U32 R0, RZ, 0x1f, RZ ;  /* 0x0000001fff007819 */ /* 0x008fe800000006ff */
[----:B------:R-:W1:Y:S02]  /*7f80*/  SYNCS.PHASECHK.TRANS64.TRYWAIT P0, [R2+URZ+0x20], R0 ;  /* 0x00002000020075a7 */ /* 0x000e6400080011ff */
[----:B-1----:R-:W-:Y:S05]  /*7f90*/  @!P0 BRA `(.L_x_129) ;  /* 0x0000005000688947 */ /* 0x002fea0003800000 */
.L_x_128:
[----:B------:R-:W-:Y:S05]  /*7fa0*/  BSYNC B0 ;  /* 0x0000000000007941 */ /* 0x000fea0003800000 */
.L_x_127:
[----:B------:R-:W-:Y:S02]  /*7fb0*/  ISETP.NE.AND P0, PT, R76, RZ, PT ;  /* 0x000000ff4c00720c */ /* 0x000fe40003f05270 */
[----:B------:R-:W-:Y:S11]  /*7fc0*/  IADD3 R26, PT, PT, R26, 0x1, RZ ;  /* 0x000000011a1a7810 */ /* 0x000ff60007ffe0ff */
[----:B------:R4:W1:Y:S04]  /*7fd0*/  @P0 LDS.128 R44, [R6] ;  /* 0x00000000062c0984 */ /* 0x0008680000000c00 */
[----:B------:R4:W1:Y:S04]  /*7fe0*/  @P0 LDS.128 R40, [R5+0x10] ;  /* 0x0000100005280984 */ /* 0x0008680000000c00 */
[----:B------:R4:W1:Y:S04]  /*7ff0*/  @P0 LDS.128 R32, [R4+0x20] ;  /* 0x0000200004200984 */ /* 0x0008680000000c00 */
[----:B------:R4:W1:Y:S02]  /*8000*/  @P0 LDS.128 R36, [R3+0x30] ;  /* 0x0000300003240984 */ /* 0x0008640000000c00 */
.L_x_126:
[----:B------:R-:W-:Y:S05]  /*8010*/  BSYNC B1 ;  /* 0x0000000000017941 */ /* 0x000fea0003800000 */
.L_x_125:
[----:B-1-3--:R-:W-:Y:S05]  /*8020*/  VIADD R0, R25, 0x10 ;  /* 0x0000001019007836 */ /* 0x00afea0000000000 */
[----:B------:R-:W-:Y:S04]  /*8030*/  SHF.R.U32.HI R0, RZ, 0x15, R0 ;  /* 0x00000015ff007819 */ /* 0x000fe80000011600 */
[----:B------:R-:W-:Y:S11]  /*8040*/  LOP3.LUT P0, RZ, R0, 0x3, R57, 0x48, !PT ;  /* 0x0000000300ff7812 */ /* 0x000ff60007804839 */
[----:B------:R-:W-:Y:S02]  /*8050*/  @!UPT UIADD3 URZ, UPT, UPT, URZ, URZ, URZ ;  /* 0x000000fffffff290 */ /* 0x000fe4000fffe0ff */
[----:B------:R-:W-:Y:S05]  /*8060*/  @!P0 BRA `(.L_x_130) ;  /* 0x0000000000408947 */ /* 0x000fea0003800000 */
[----:B------:R-:W1:Y:S01]  /*8070*/  LDCU.64 UR8, c[0x4][0x70] ;  /* 0x01000e00ff0877ac */ /* 0x000e620008000a00 */
[----:B----4-:R-:W-:Y:S01]  /*8080*/  MOV R3, 0x0 ;  /* 0x0000000000037802 */ /* 0x010fe20000000f00 */
[----:B------:R-:W-:Y:S02]  /*8090*/  HFMA2 R12, -RZ, RZ, 0, 5.9604644775390625e-08 ;  /* 0x00000001ff0c7431 */ /* 0x000fe400000001ff */
[----:B------:R-:W-:Y:S02]  /*80a0*/  IMAD.MOV.U32 R8, RZ, RZ, 0x192 ;  /* 0x00000192ff087424 */ /* 0x000fe400078e00ff */
[----:B------:R-:W-:Y:S01]  /*80b0*/  IMAD.MOV.U32 R13, RZ, RZ, RZ ;  /* 0x000000ffff0d7224 */ /* 0x000fe200078e00ff */
[----:B------:R-:W3:Y:S01]  /*80c0*/  LDCU.64 UR6, c[0x4][0x78] ;  /* 0x01000f00ff0677ac */ /* 0x000ee20008000a00 */
[----:B------:R-:W4:Y:S01]  /*80d0*/  LDC.64 R2, c[0x4][R3] ;  /* 0x0100000003027b82 */ /* 0x000f220000000a00 */
[----:B------:R-:W5:Y:S01]  /*80e0*/  LDCU.64 UR4, c[0x4][0x10] ;  /* 0x01000200ff0477ac */ /* 0x000f620008000a00 */
[----:B-1----:R-:W-:Y:S01]  /*80f0*/  MOV R5, UR9 ;  /* 0x0000000900057c02 */ /* 0x002fe20008000f00 */
[----:B------:R-:W-:Y:S01]  /*8100*/  IMAD.U32 R4, RZ, RZ, UR8 ;  /* 0x00000008ff047e24 */ /* 0x000fe2000f8e00ff */
[----:B---3--:R-:W-:Y:S01]  /*8110*/  MOV R7, UR7 ;  /* 0x0000000700077c02 */ /* 0x008fe20008000f00 */
[----:B------:R-:W-:Y:S01]  /*8120*/  IMAD.U32 R6, RZ, RZ, UR6 ;  /* 0x00000006ff067e24 */ /* 0x000fe2000f8e00ff */
[----:B-----5:R-:W-:Y:S01]  /*8130*/  MOV R11, UR5 ;  /* 0x00000005000b7c02 */ /* 0x020fe20008000f00 */
[----:B------:R-:W-:Y:S02]  /*8140*/  IMAD.U32 R10, RZ, RZ, UR4 ;  /* 0x00000004ff0a7e24 */ /* 0x000fe4000f8e00ff */
[----:B------:R-:W-:Y:S07]  /*8150*/  LEPC R20, `(.L_x_130) ;  /* 0x000000001014794e */ /* 0x000fee0000000000 */
[----:B--2-4-:R-:W-:Y:S05]  /*8160*/  CALL.ABS.NOINC R2 ;  /* 0x0000000002007343 */ /* 0x014fea0003c00000 */
.L_x_130:
[----:B------:R-:W-:Y:S01]  /*8170*/  ISETP.NE.AND P6, PT, R73, RZ, PT ;  /* 0x000000ff4900720c */ /* 0x000fe20003fc5270 */
[----:B------:R-:W-:Y:S05]  /*8180*/  WARPSYNC.ALL ;  /* 0x0000000000007948 */ /* 0x000fea0003800000 */
[----:B------:R-:W-:Y:S01]  /*8190*/  R2UR UR4, R25 ;  /* 0x00000000190472ca */ /* 0x000fe200000e0000 */
[----:B------:R-:W-:Y:S01]  /*81a0*/  IMAD.U32 R0, RZ, RZ, UR46 ;  /* 0x0000002eff007e24 */ /* 0x000fe2000f8e00ff */
[----:B------:R-:W-:Y:S01]  /*81b0*/  LOP3.LUT R20, R44, 0xffffe000, RZ, 0xc0, !PT ;  /* 0xffffe0002c147812 */ /* 0x000fe200078ec0ff */
[----:B------:R-:W-:Y:S01]  /*81c0*/  IMAD.U32 R21, RZ, RZ, UR61 ;  /* 0x0000003dff157e24 */ /* 0x000fe2000f8e00ff */
[----:B------:R-:W-:Y:S01]  /*81d0*/  ISETP.NE.AND P0, PT, R70, RZ, PT ;  /* 0x000000ff4600720c */ /* 0x000fe20003f05270 */
[----:B------:R-:W-:Y:S02]  /*81e0*/  BSSY.RECONVERGENT B0, `(.L_x_131) ;  /* 0x000005b000007945 */ /* 0x000fe40003800200 */
[----:B------:R-:W-:Y:S05]  /*81f0*/  @P6 LEA R0, R0, UR43, 0x3 ;  /* 0x0000002b00006c11 */ /* 0x000fea000f8e18ff */
[----:B------:R-:W-:Y:S01]  /*8200*/  @P6 VIADD R0, R0, 0x40 ;  /* 0x0000004000006836 */ /* 0x000fe20000000000 */
[----:B----4-:R-:W1:Y:S04]  /*8210*/  LDTM.x16 R4, tmem[UR4+0x10] ;  /* 0x00001004000479ee */ /* 0x010e680008240000 */
[----:B------:R-:W-:Y:S01]  /*8220*/  @P6 PRMT R21, R21, 0x654, R0 ;  /* 0x0000065415156816 */ /* 0x000fe20000000000 */
[C---:B-1----:R-:W-:Y:S01]  /*8230*/  FMUL R0, R24.reuse, R4 ;  /* 0x0000000418007220 */ /* 0x042fe20000400000 */
[C---:B------:R-:W-:Y:S01]  /*8240*/  FMUL R4, R24.reuse, R8 ;  /* 0x0000000818047220 */ /* 0x040fe20000400000 */
[C---:B------:R-:W-:Y:S01]  /*8250*/  FMUL R8, R24.reuse, R12 ;  /* 0x0000000c18087220 */ /* 0x040fe20000400000 */
[C---:B------:R-:W-:Y:S01]  /*8260*/  FMUL R12, R24.reuse, R16 ;  /* 0x00000010180c7220 */ /* 0x040fe20000400000 */
[----:B------:R-:W-:Y:S01]  /*8270*/  LOP3.LUT R16, R45, 0xffffe000, RZ, 0xc0, !PT ;  /* 0xffffe0002d107812 */ /* 0x000fe200078ec0ff */
[C---:B------:R-:W-:Y:S01]  /*8280*/  FMUL R2, R24.reuse, R5 ;  /* 0x0000000518027220 */ /* 0x040fe20000400000 */
[C---:B------:R-:W-:Y:S01]  /*8290*/  FMUL R3, R24.reuse, R6 ;  /* 0x0000000618037220 */ /* 0x040fe20000400000 */
[----:B------:R-:W-:Y:S01]  /*82a0*/  FMUL R5, R24, R9 ;  /* 0x0000000918057220 */ /* 0x000fe20000400000 */
[----:B------:R-:W-:Y:S01]  /*82b0*/  FFMA R28, R27, R20, R0 ;  /* 0x000000141b1c7223 */ /* 0x000fe20000000000 */
[----:B------:R-:W-:Y:S01]  /*82c0*/  LOP3.LUT R0, R46, 0xffffe000, RZ, 0xc0, !PT ;  /* 0xffffe0002e007812 */ /* 0x000fe200078ec0ff */
[C---:B------:R-:W-:Y:S01]  /*82d0*/  FMUL R6, R24.reuse, R10 ;  /* 0x0000000a18067220 */ /* 0x040fe20000400000 */
[C---:B------:R-:W-:Y:S01]  /*82e0*/  FMUL R9, R24.reuse, R13 ;  /* 0x0000000d18097220 */ /* 0x040fe20000400000 */
[C---:B------:R-:W-:Y:S01]  /*82f0*/  FMUL R10, R24.reuse, R14 ;  /* 0x0000000e180a7220 */ /* 0x040fe20000400000 */
[----:B------:R-:W-:Y:S01]  /*8300*/  F2FP.TF32.F32.PACK_B R28, R28 ;  /* 0x0000001cff1c723e */ /* 0x000fe200024050ff */
[C---:B------:R-:W-:Y:S01]  /*8310*/  FMUL R13, R24.reuse, R17 ;  /* 0x00000011180d7220 */ /* 0x040fe20000400000 */
[----:B------:R-:W-:Y:S01]  /*8320*/  LOP3.LUT R17, R47, 0xffffe000, RZ, 0xc0, !PT ;  /* 0xffffe0002f117812 */ /* 0x000fe200078ec0ff */
[----:B------:R-:W-:Y:S01]  /*8330*/  FMUL R14, R24, R18 ;  /* 0x00000012180e7220 */ /* 0x000fe20000400000 */
[----:B------:R-:W-:Y:S01]  /*8340*/  LOP3.LUT R18, R40, 0xffffe000, RZ, 0xc0, !PT ;  /* 0xffffe00028127812 */ /* 0x000fe200078ec0ff */
[----:B------:R-:W-:Y:S01]  /*8350*/  FFMA R29, R27, R16, R2 ;  /* 0x000000101b1d7223 */ /* 0x000fe20000000002 */
[----:B------:R-:W-:Y:S01]  /*8360*/  LOP3.LUT R2, R41, 0xffffe000, RZ, 0xc0, !PT ;  /* 0xffffe00029027812 */ /* 0x000fe200078ec0ff */
[----:B------:R-:W-:Y:S01]  /*8370*/  FMUL R7, R24, R7 ;  /* 0x0000000718077220 */ /* 0x000fe20000400000 */
[----:B------:R-:W-:Y:S01]  /*8380*/  LOP3.LUT R16, R33, 0xffffe000, RZ, 0xc0, !PT ;  /* 0xffffe00021107812 */ /* 0x000fe200078ec0ff */
[C---:B------:R-:W-:Y:S01]  /*8390*/  FFMA R30, R27.reuse, R0, R3 ;  /* 0x000000001b1e7223 */ /* 0x040fe20000000003 */
[----:B------:R-:W-:Y:S01]  /*83a0*/  LOP3.LUT R0, R42, 0xffffe000, RZ, 0xc0, !PT ;  /* 0xffffe0002a007812 */ /* 0x000fe200078ec0ff */
[C---:B------:R-:W-:Y:S01]  /*83b0*/  FFMA R31, R27.reuse, R17, R7 ;  /* 0x000000111b1f7223 */ /* 0x040fe20000000007 */
[----:B------:R-:W-:Y:S01]  /*83c0*/  F2FP.TF32.F32.PACK_B R29, R29 ;  /* 0x0000001dff1d723e */ /* 0x000fe200024050ff */
[C---:B------:R-:W-:Y:S01]  /*83d0*/  FFMA R4, R27.reuse, R18, R4 ;  /* 0x000000121b047223 */ /* 0x040fe20000000004 */
[----:B------:R-:W-:Y:S01]  /*83e0*/  F2FP.TF32.F32.PACK_B R30, R30 ;  /* 0x0000001eff1e723e */ /* 0x000fe200024050ff */
[----:B------:R-:W-:Y:S01]  /*83f0*/  FFMA R5, R27, R2, R5 ;  /* 0x000000021b057223 */ /* 0x000fe20000000005 */
[----:B------:R-:W-:Y:S01]  /*8400*/  LOP3.LUT R2, R43, 0xffffe000, RZ, 0xc0, !PT ;  /* 0xffffe0002b027812 */ /* 0x000fe200078ec0ff */
[----:B------:R-:W-:Y:S01]  /*8410*/  FMUL R11, R24, R11 ;  /* 0x0000000b180b7220 */ /* 0x000fe20000400000 */
[----:B------:R-:W-:Y:S01]  /*8420*/  F2FP.TF32.F32.PACK_B R31, R31 ;  /* 0x0000001fff1f723e */ /* 0x000fe200024050ff */
[C---:B------:R-:W-:Y:S01]  /*8430*/  FFMA R6, R27.reuse, R0, R6 ;  /* 0x000000001b067223 */ /* 0x040fe20000000006 */
[----:B------:R-:W-:Y:S01]  /*8440*/  LOP3.LUT R3, R32, 0xffffe000, RZ, 0xc0, !PT ;  /* 0xffffe00020037812 */ /* 0x000fe200078ec0ff */
[----:B------:R-:W-:Y:S01]  /*8450*/  FFMA R7, R27, R2, R11 ;  /* 0x000000021b077223 */ /* 0x000fe2000000000b */
[----:B------:R-:W-:Y:S01]  /*8460*/  F2FP.TF32.F32.PACK_B R4, R4 ;  /* 0x00000004ff04723e */ /* 0x000fe200024050ff */
[----:B------:R1:W-:Y:S01]  /*8470*/  STS.128 [R68+0x2000], R28 ;  /* 0x0020001c44007388 */ /* 0x0003e20000000c00 */
[----:B------:R-:W-:Y:S01]  /*8480*/  LOP3.LUT R0, R34, 0xffffe000, RZ, 0xc0, !PT ;  /* 0xffffe00022007812 */ /* 0x000fe200078ec0ff */
[----:B------:R-:W-:Y:S01]  /*8490*/  FMUL R15, R24, R15 ;  /* 0x0000000f180f7220 */ /* 0x000fe20000400000 */
[----:B------:R-:W-:Y:S01]  /*84a0*/  LOP3.LUT R2, R35, 0xffffe000, RZ, 0xc0, !PT ;  /* 0xffffe00023027812 */ /* 0x000fe200078ec0ff */
[C---:B------:R-:W-:Y:S01]  /*84b0*/  FFMA R8, R27.reuse, R3, R8 ;  /* 0x000000031b087223 */ /* 0x040fe20000000008 */
[----:B------:R-:W-:Y:S01]  /*84c0*/  F2FP.TF32.F32.PACK_B R5, R5 ;  /* 0x00000005ff05723e */ /* 0x000fe200024050ff */
[C---:B------:R-:W-:Y:S01]  /*84d0*/  FFMA R9, R27.reuse, R16, R9 ;  /* 0x000000101b097223 */ /* 0x040fe20000000009 */
[----:B------:R-:W-:Y:S01]  /*84e0*/  F2FP.TF32.F32.PACK_B R6, R6 ;  /* 0x00000006ff06723e */ /* 0x000fe200024050ff */
[C---:B------:R-:W-:Y:S01]  /*84f0*/  FFMA R10, R27.reuse, R0, R10 ;  /* 0x000000001b0a7223 */ /* 0x040fe2000000000a */
[----:B------:R-:W-:Y:S01]  /*8500*/  F2FP.TF32.F32.PACK_B R7, R7 ;  /* 0x00000007ff07723e */ /* 0x000fe200024050ff */
[----:B------:R-:W-:Y:S01]  /*8510*/  FFMA R11, R27, R2, R15 ;  /* 0x000000021b0b7223 */ /* 0x000fe2000000000f */
[----:B------:R-:W-:Y:S01]  /*8520*/  LOP3.LUT R0, R36, 0xffffe000, RZ, 0xc0, !PT ;  /* 0xffffe00024007812 */ /* 0x000fe200078ec0ff */
[----:B------:R-:W-:Y:S01]  /*8530*/  FMUL R19, R24, R19 ;  /* 0x0000001318137220 */ /* 0x000fe20000400000 */
        /* <DEDUP_REMOVED lines=16> */
[----:B------:R-:W-:Y:S02]  /*8640*/  F2FP.TF32.F32.PACK_B R15, R15 ;  /* 0x0000000fff0f723e */ /* 0x000fe400024050ff */
[----:B------:R-:W-:Y:S02]  /*8650*/  LEA R0, R26, UR43, 0x3 ;  /* 0x0000002b1a007c11 */ /* 0x000fe4000f8e18ff */
[----:B------:R-:W-:Y:S01]  /*8660*/  @P6 SHF.L.U32 R2, RZ, 0x1f, RZ ;  /* 0x0000001fff026819 */ /* 0x000fe200000006ff */
        /* <DEDUP_REMOVED lines=9> */
[----:B------:R-:W-:Y:S02]  /*8700*/  UIADD3 UR4, UP0, UPT, UR52, 0x680, URZ ;  /* 0x0000068034047890 */ /* 0x000fe4000ff1e0ff */
[----:B------:R-:W-:Y:S02]  /*8710*/  UIADD3 UR9, UPT, UPT, UR49, 0x10, URZ ;  /* 0x0000001031097890 */ /* 0x000fe4000fffe0ff */
[----:B------:R-:W-:Y:S02]  /*8720*/  UIADD3 UR8, UPT, UPT, UR43, 0x2200, URZ ;  /* 0x000022002b087890 */ /* 0x000fe4000fffe0ff */
[----:B------:R-:W-:Y:S01]  /*8730*/  UIADD3.X UR5, UPT, UPT, URZ, UR53, URZ, UP0, !UPT ;  /* 0x00000035ff057290 */ /* 0x000fe200087fe4ff */
[----:B------:R-:W-:Y:S01]  /*8740*/  UMOV UR10, UR50 ;  /* 0x00000032000a7c82 */ /* 0x000fe20008000000 */
[----:B------:R-:W-:Y:S07]  /*8750*/  UMOV UR11, UR60 ;  /* 0x0000003c000b7c82 */ /* 0x000fee0008000000 */
[----:B------:R3:W-:Y:S01]  /*8760*/  UTMASTG.3D [UR8], [UR4] ;  /* 0x00000008040073b5 */ /* 0x0007e20008010000 */
[----:B------:R0:W-:Y:S01]  /*8770*/  UTMACMDFLUSH ;  /* 0x00000000000079b7 */ /* 0x0001e20000000000 */
[----:B---3--:R-:W-:Y:S04]  /*8780*/  DEPBAR.LE SB0, 0x1 ;  /* 0x000080400000791a */ /* 0x008fe80000000000 */
.L_x_132:
[----:B------:R-:W-:Y:S05]  /*8790*/  BSYNC.RECONVERGENT B0 ;  /* 0x0000000000007941 */ /* 0x000fea0003800200 */
.L_x_131:
[----:B------:R-:W-:Y:S01]  /*87a0*/  BAR.SYNC.DEFER_BLOCKING 0x1, 0x80 ;  /* 0x0042000000007b1d */ /* 0x000fe20000010000 */
[----:B------:R-:W-:Y:S04]  /*87b0*/  UIADD3 UR4, UPT, UPT, UR46, 0x1, URZ ;  /* 0x000000012e047890 */ /* 0x000fe8000fffe0ff */
[----:B------:R-:W-:Y:S04]  /*87c0*/  UISETP.NE.AND UP0, UPT, UR4, 0x4, UPT ;  /* 0x000000040400788c */ /* 0x000fe8000bf05270 */
[----:B------:R-:W-:Y:S01]  /*87d0*/  USEL UR45, UR4, URZ, UP0 ;  /* 0x000000ff042d7287 */ /* 0x000fe20008000000 */
[----:B------:R3:W-:Y:S01]  /*87e0*/  @P6 SYNCS.ARRIVE.TRANS64.RED.A1T0 RZ, [R21+URZ], RZ ;  /* 0x000000ff15ff69a7 */ /* 0x0007e200081004ff */
[----:B------:R-:W-:Y:S01]  /*87f0*/  BSSY B1, `(.L_x_133) ;  /* 0x0000017000017945 */ /* 0x000fe20003800000 */
[----:B------:R-:W4:Y:S02]  /*8800*/  @P6 SYNCS.PHASECHK.TRANS64.TRYWAIT P0, [R0+URZ+0x20], R2 ;  /* 0x00002002000065a7 */ /* 0x000f2400080011ff */
[----:B----4-:R-:W-:Y:S01]  /*8810*/  @P6 SEL R75, RZ, 0x1, !P0 ;  /* 0x00000001ff4b6807 */ /* 0x010fe20004000000 */
[----:B---3--:R-:W-:Y:S06]  /*8820*/  @!P6 BRA `(.L_x_134) ;  /* 0x00000000004ce947 */ /* 0x008fec0003800000 */
        /* <DEDUP_REMOVED lines=9> */
[----:B------:R-:W-:Y:S04]  /*88c0*/  SHF.L.U32 R6, RZ, 0x1f, RZ ;  /* 0x0000001fff067819 */ /* 0x000fe800000006ff */
[----:B------:R-:W1:Y:S02]  /*88d0*/  SYNCS.PHASECHK.TRANS64.TRYWAIT P0, [R0+URZ+0x20], R6 ;  /* 0x00002006000075a7 */ /* 0x000e6400080011ff */
[----:B-1----:R-:W-:Y:S05]  /*88e0*/  @!P0 BRA `(.L_x_137) ;  /* 0x0000004800288947 */ /* 0x002fea0003800000 */
.L_x_136:
[----:B------:R-:W-:Y:S05]  /*88f0*/  BSYNC B0 ;  /* 0x0000000000007941 */ /* 0x000fea0003800000 */
.L_x_135:
[----:B------:R-:W-:Y:S02]  /*8900*/  ISETP.NE.AND P0, PT, R76, RZ, PT ;  /* 0x000000ff4c00720c */ /* 0x000fe40003f05270 */
[----:B------:R-:W-:Y:S11]  /*8910*/  IADD3 R26, PT, PT, R26, 0x1, RZ ;  /* 0x000000011a1a7810 */ /* 0x000ff60007ffe0ff */
[----:B------:R3:W4:Y:S04]  /*8920*/  @P0 LDS.128 R44, [R5] ;  /* 0x00000000052c0984 */ /* 0x0007280000000c00 */
[----:B------:R3:W1:Y:S04]  /*8930*/  @P0 LDS.128 R40, [R4+0x10] ;  /* 0x0000100004280984 */ /* 0x0006680000000c00 */
[----:B------:R3:W1:Y:S04]  /*8940*/  @P0 LDS.128 R32, [R3+0x20] ;  /* 0x0000200003200984 */ /* 0x0006680000000c00 */
[----:B------:R3:W1:Y:S02]  /*8950*/  @P0 LDS.128 R36, [R2+0x30] ;  /* 0x0000300002240984 */ /* 0x0006640000000c00 */
.L_x_134:
[----:B------:R-:W-:Y:S05]  /*8960*/  BSYNC B1 ;  /* 0x0000000000017941 */ /* 0x000fea0003800000 */
.L_x_133:
[----:B-1----:R-:W-:Y:S05]  /*8970*/  VIADD R0, R25, 0x20 ;  /* 0x0000002019007836 */ /* 0x002fea0000000000 */
[----:B------:R-:W-:Y:S04]  /*8980*/  SHF.R.U32.HI R0, RZ, 0x15, R0 ;  /* 0x00000015ff007819 */ /* 0x000fe80000011600 */
[----:B------:R-:W-:Y:S11]  /*8990*/  LOP3.LUT P0, RZ, R0, 0x3, R57, 0x48, !PT ;  /* 0x0000000300ff7812 */ /* 0x000ff60007804839 */
[----:B------:R-:W-:Y:S02]  /*89a0*/  @!UPT UIADD3 URZ, UPT, UPT, URZ, URZ, URZ ;  /* 0x000000fffffff290 */ /* 0x000fe4000fffe0ff */
[----:B------:R-:W-:Y:S05]  /*89b0*/  @!P0 BRA `(.L_x_138) ;  /* 0x0000000000408947 */ /* 0x000fea0003800000 */
[----:B------:R-:W1:Y:S01]  /*89c0*/  LDCU.64 UR8, c[0x4][0x70] ;  /* 0x01000e00ff0877ac */ /* 0x000e620008000a00 */
[----:B---3--:R-:W-:Y:S01]  /*89d0*/  MOV R3, 0x0 ;  /* 0x0000000000037802 */ /* 0x008fe20000000f00 */
[----:B------:R-:W-:Y:S02]  /*89e0*/  HFMA2 R12, -RZ, RZ, 0, 5.9604644775390625e-08 ;  /* 0x00000001ff0c7431 */ /* 0x000fe400000001ff */
[----:B------:R-:W-:Y:S02]  /*89f0*/  IMAD.MOV.U32 R8, RZ, RZ, 0x192 ;  /* 0x00000192ff087424 */ /* 0x000fe400078e00ff */
[----:B------:R-:W-:Y:S01]  /*8a00*/  IMAD.MOV.U32 R13, RZ, RZ, RZ ;  /* 0x000000ffff0d7224 */ /* 0x000fe200078e00ff */
[----:B------:R-:W3:Y:S01]  /*8a10*/  LDCU.64 UR6, c[0x4][0x78] ;  /* 0x01000f00ff0677ac */ /* 0x000ee20008000a00 */
[----:B------:R-:W2:Y:S01]  /*8a20*/  LDC.64 R2, c[0x4][R3] ;  /* 0x0100000003027b82 */ /* 0x000ea20000000a00 */
        /* <DEDUP_REMOVED lines=9> */
.L_x_138:
[----:B------:R-:W-:Y:S01]  /*8ac0*/  ISETP.NE.AND P6, PT, R73, RZ, PT ;  /* 0x000000ff4900720c */ /* 0x000fe20003fc5270 */
[----:B------:R-:W-:Y:S05]  /*8ad0*/  WARPSYNC.ALL ;  /* 0x0000000000007948 */ /* 0x000fea0003800000 */
[----:B------:R-:W-:Y:S01]  /*8ae0*/  R2UR UR4, R25 ;  /* 0x00000000190472ca */ /* 0x000fe200000e0000 */
[----:B------:R-:W-:Y:S01]  /*8af0*/  IMAD.U32 R0, RZ, RZ, UR45 ;  /* 0x0000002dff007e24 */ /* 0x000fe2000f8e00ff */
[----:B----4-:R-:W-:Y:S01]  /*8b00*/  LOP3.LUT R20, R44, 0xffffe000, RZ, 0xc0, !PT ;  /* 0xffffe0002c147812 */ /* 0x010fe200078ec0ff */
[----:B------:R-:W-:Y:S01]  /*8b10*/  IMAD.U32 R21, RZ, RZ, UR61 ;  /* 0x0000003dff157e24 */ /* 0x000fe2000f8e00ff */
[----:B------:R-:W-:Y:S01]  /*8b20*/  ISETP.NE.AND P0, PT, R70, RZ, PT ;  /* 0x000000ff4600720c */ /* 0x000fe20003f05270 */
[----:B------:R-:W-:Y:S02]  /*8b30*/  BSSY.RECONVERGENT B0, `(.L_x_139) ;  /* 0x000005b000007945 */ /* 0x000fe40003800200 */
[----:B------:R-:W-:Y:S05]  /*8b40*/  @P6 LEA R0, R0, UR43, 0x3 ;  /* 0x0000002b00006c11 */ /* 0x000fea000f8e18ff */
[----:B------:R-:W-:Y:S01]  /*8b50*/  @P6 VIADD R0, R0, 0x40 ;  /* 0x0000004000006836 */ /* 0x000fe20000000000 */
[----:B---3--:R-:W1:Y:S04]  /*8b60*/  LDTM.x16 R4, tmem[UR4+0x20] ;  /* 0x00002004000479ee */ /* 0x008e680008240000 */
        /* <DEDUP_REMOVED lines=87> */
.L_x_140:
[----:B------:R-:W-:Y:S05]  /*90e0*/  BSYNC.RECONVERGENT B0 ;  /* 0x0000000000007941 */ /* 0x000fea0003800200 */
.L_x_139:
[----:B------:R-:W-:Y:S01]  /*90f0*/  BAR.SYNC.DEFER_BLOCKING 0x1, 0x80 ;  /* 0x0042000000007b1d */ /* 0x000fe20000010000 */
[----:B------:R-:W-:Y:S01]  /*9100*/  UIADD3 UR4, UPT, UPT, UR45, 0x1, URZ ;  /* 0x000000012d047890 */ /* 0x000fe2000fffe0ff */
[----:B------:R-:W-:Y:S03]  /*9110*/  HFMA2 R77, -RZ, RZ, 0, 0 ;  /* 0x00000000ff4d7431 */ /* 0x000fe600000001ff */
        /* <DEDUP_REMOVED lines=19> */
.L_x_144:
[----:B------:R-:W-:Y:S05]  /*9250*/  BSYNC B0 ;  /* 0x0000000000007941 */ /* 0x000fea0003800000 */
.L_x_143:
[----:B------:R-:W-:Y:S01]  /*9260*/  ISETP.NE.AND P0, PT, R76, RZ, PT ;  /* 0x000000ff4c00720c */ /* 0x000fe20003f05270 */
[----:B------:R-:W-:Y:S11]  /*9270*/  VIADD R26, R26, 0x1 ;  /* 0x000000011a1a7836 */ /* 0x000ff60000000000 */
[----:B------:R-:W-:Y:S01]  /*9280*/  @!UPT UIADD3 URZ, UPT, UPT, URZ, URZ, URZ ;  /* 0x000000fffffff290 */ /* 0x000fe2000fffe0ff */
[----:B------:R3:W4:Y:S04]  /*9290*/  @P0 LDS.128 R44, [R5] ;  /* 0x00000000052c0984 */ /* 0x0007280000000c00 */
[----:B------:R3:W1:Y:S04]  /*92a0*/  @P0 LDS.128 R40, [R4+0x10] ;  /* 0x0000100004280984 */ /* 0x0006680000000c00 */
[----:B------:R3:W1:Y:S04]  /*92b0*/  @P0 LDS.128 R32, [R3+0x20] ;  /* 0x0000200003200984 */ /* 0x0006680000000c00 */
[----:B------:R3:W1:Y:S01]  /*92c0*/  @P0 LDS.128 R36, [R2+0x30] ;  /* 0x0000300002240984 */ /* 0x0006620000000c00 */
[C---:B------:R-:W-:Y:S04]  /*92d0*/  ISETP.NE.AND P0, PT, R26.reuse, 0x4, PT ;  /* 0x000000041a00780c */ /* 0x040fe80003f05270 */
[----:B------:R-:W-:Y:S02]  /*92e0*/  SEL R26, R26, RZ, P0 ;  /* 0x000000ff1a1a7207 */ /* 0x000fe40000000000 */
[----:B------:R-:W-:Y:S02]  /*92f0*/  SEL R77, RZ, 0x1, P0 ;  /* 0x00000001ff4d7807 */ /* 0x000fe40000000000 */
.L_x_142:
[----:B------:R-:W-:Y:S05]  /*9300*/  BSYNC B1 ;  /* 0x0000000000017941 */ /* 0x000fea0003800000 */
.L_x_141:
        /* <DEDUP_REMOVED lines=21> */
.L_x_146:
        /* <DEDUP_REMOVED lines=79> */
[----:B------:R-:W-:Y:S01]  /*9950*/  @P6 SHF.L.U32 R2, R77, 0x1f, RZ ;  /* 0x0000001f4d026819 */ /* 0x000fe200000006ff */
        /* <DEDUP_REMOVED lines=18> */
.L_x_148:
[----:B------:R-:W-:Y:S05]  /*9a80*/  BSYNC.RECONVERGENT B0 ;  /* 0x0000000000007941 */ /* 0x000fea0003800200 */
.L_x_147:
        /* <DEDUP_REMOVED lines=18> */
[----:B------:R-:W-:Y:S04]  /*9bb0*/  SHF.L.U32 R6, R77, 0x1f, RZ ;  /* 0x0000001f4d067819 */ /* 0x000fe800000006ff */
[----:B------:R-:W1:Y:S02]  /*9bc0*/  SYNCS.PHASECHK.TRANS64.TRYWAIT P0, [R0+URZ+0x20], R6 ;  /* 0x00002006000075a7 */ /* 0x000e6400080011ff */
[----:B-1----:R-:W-:Y:S05]  /*9bd0*/  @!P0 BRA `(.L_x_153) ;  /* 0x0000003400948947 */ /* 0x002fea0003800000 */
.L_x_152:
[----:B------:R-:W-:Y:S05]  /*9be0*/  BSYNC B0 ;  /* 0x0000000000007941 */ /* 0x000fea0003800000 */
.L_x_151:
[----:B------:R-:W-:Y:S01]  /*9bf0*/  ISETP.NE.AND P0, PT, R76, RZ, PT ;  /* 0x000000ff4c00720c */ /* 0x000fe20003f05270 */
[----:B------:R-:W-:Y:S11]  /*9c00*/  VIADD R26, R26, 0x1 ;  /* 0x000000011a1a7836 */ /* 0x000ff60000000000 */
[----:B------:R-:W-:Y:S01]  /*9c10*/  @!UPT UIADD3 URZ, UPT, UPT, URZ, URZ, URZ ;  /* 0x000000fffffff290 */ /* 0x000fe2000fffe0ff */
[----:B------:R3:W4:Y:S04]  /*9c20*/  @P0 LDS.128 R44, [R5] ;  /* 0x00000000052c0984 */ /* 0x0007280000000c00 */
[----:B------:R3:W2:Y:S04]  /*9c30*/  @P0 LDS.128 R40, [R4+0x10] ;  /* 0x0000100004280984 */ /* 0x0006a80000000c00 */
[----:B------:R3:W2:Y:S04]  /*9c40*/  @P0 LDS.128 R32, [R3+0x20] ;  /* 0x0000200003200984 */ /* 0x0006a80000000c00 */
[----:B------:R3:W2:Y:S01]  /*9c50*/  @P0 LDS.128 R36, [R2+0x30] ;  /* 0x0000300002240984 */ /* 0x0006a20000000c00 */
[C---:B------:R-:W-:Y:S04]  /*9c60*/  ISETP.NE.AND P0, PT, R26.reuse, 0x4, PT ;  /* 0x000000041a00780c */ /* 0x040fe80003f05270 */
[----:B-1----:R-:W-:Y:S02]  /*9c70*/  SEL R0, RZ, 0x1, P0 ;  /* 0x00000001ff007807 */ /* 0x002fe40000000000 */
[----:B------:R-:W-:Y:S02]  /*9c80*/  SEL R26, R26, RZ, P0 ;  /* 0x000000ff1a1a7207 */ /* 0x000fe40000000000 */
[----:B------:R-:W-:Y:S02]  /*9c90*/  LOP3.LUT R77, R77, R0, RZ, 0x3c, !PT ;  /* 0x000000004d4d7212 */ /* 0x000fe400078e3cff */
.L_x_150:
[----:B------:R-:W-:Y:S05]  /*9ca0*/  BSYNC B1 ;  /* 0x0000000000017941 */ /* 0x000fea0003800000 */
.L_x_149:
[----:B------:R-:W-:Y:S05]  /*9cb0*/  VIADD R0, R25, 0x40 ;  /* 0x0000004019007836 */ /* 0x000fea0000000000 */
[----:B------:R-:W-:Y:S04]  /*9cc0*/  SHF.R.U32.HI R0, RZ, 0x15, R0 ;  /* 0x00000015ff007819 */ /* 0x000fe80000011600 */
[----:B------:R-:W-:Y:S11]  /*9cd0*/  LOP3.LUT P0, RZ, R0, 0x3, R57, 0x48, !PT ;  /* 0x0000000300ff7812 */ /* 0x000ff60007804839 */
[----:B------:R-:W-:Y:S02]  /*9ce0*/  @!UPT UIADD3 URZ, UPT, UPT, URZ, URZ, URZ ;  /* 0x000000fffffff290 */ /* 0x000fe4000fffe0ff */
[----:B------:R-:W-:Y:S05]  /*9cf0*/  @!P0 BRA `(.L_x_154) ;  /* 0x0000000000408947 */ /* 0x000fea0003800000 */
[----:B------:R-:W5:Y:S01]  /*9d00*/  LDCU.64 UR8, c[0x4][0x70] ;  /* 0x01000e00ff0877ac */ /* 0x000f620008000a00 */
[----:B---3--:R-:W-:Y:S01]  /*9d10*/  MOV R3, 0x0 ;  /* 0x0000000000037802 */ /* 0x008fe20000000f00 */
[----:B-1----:R-:W-:Y:S02]  /*9d20*/  HFMA2 R12, -RZ, RZ, 0, 5.9604644775390625e-08 ;  /* 0x00000001ff0c7431 */ /* 0x002fe400000001ff */
[----:B------:R-:W-:Y:S02]  /*9d30*/  IMAD.MOV.U32 R8, RZ, RZ, 0x192 ;  /* 0x00000192ff087424 */ /* 0x000fe400078e00ff */
[----:B------:R-:W-:Y:S01]  /*9d40*/  IMAD.MOV.U32 R13, RZ, RZ, RZ ;  /* 0x000000ffff0d7224 */ /* 0x000fe200078e00ff */
[----:B------:R-:W1:Y:S01]  /*9d50*/  LDCU.64 UR6, c[0x4][0x78] ;  /* 0x01000f00ff0677ac */ /* 0x000e620008000a00 */
[----:B------:R-:W3:Y:S01]  /*9d60*/  LDC.64 R2, c[0x4][R3] ;  /* 0x0100000003027b82 */ /* 0x000ee20000000a00 */
[----:B------:R-:W2:Y:S01]  /*9d70*/  LDCU.64 UR4, c[0x4][0x10] ;  /* 0x01000200ff0477ac */ /* 0x000ea20008000a00 */
[----:B-----5:R-:W-:Y:S01]  /*9d80*/  MOV R5, UR9 ;  /* 0x0000000900057c02 */ /* 0x020fe20008000f00 */
[----:B------:R-:W-:Y:S01]  /*9d90*/  IMAD.U32 R4, RZ, RZ, UR8 ;  /* 0x00000008ff047e24 */ /* 0x000fe2000f8e00ff */
[----:B-1----:R-:W-:Y:S01]  /*9da0*/  MOV R7, UR7 ;  /* 0x0000000700077c02 */ /* 0x002fe20008000f00 */
[----:B------:R-:W-:Y:S01]  /*9db0*/  IMAD.U32 R6, RZ, RZ, UR6 ;  /* 0x00000006ff067e24 */ /* 0x000fe2000f8e00ff */
[----:B--2---:R-:W-:Y:S01]  /*9dc0*/  MOV R11, UR5 ;  /* 0x00000005000b7c02 */ /* 0x004fe20008000f00 */
[----:B------:R-:W-:Y:S02]  /*9dd0*/  IMAD.U32 R10, RZ, RZ, UR4 ;  /* 0x00000004ff0a7e24 */ /* 0x000fe4000f8e00ff */
[----:B------:R-:W-:Y:S07]  /*9de0*/  LEPC R20, `(.L_x_154) ;  /* 0x000000001014794e */ /* 0x000fee0000000000 */
[----:B---34-:R-:W-:Y:S05]  /*9df0*/  CALL.ABS.NOINC R2 ;  /* 0x0000000002007343 */ /* 0x018fea0003c00000 */
.L_x_154:
        /* <DEDUP_REMOVED lines=10> */
[----:B-1-3--:R-:W1:Y:S04]  /*9ea0*/  LDTM.x16 R4, tmem[UR4+0x40] ;  /* 0x00004004000479ee */ /* 0x00ae680008240000 */
        /* <DEDUP_REMOVED lines=18> */
[----:B--2---:R-:W-:Y:S01]  /*9fd0*/  LOP3.LUT R18, R40, 0xffffe000, RZ, 0xc0, !PT ;  /* 0xffffe00028127812 */ /* 0x004fe200078ec0ff */
        /* <DEDUP_REMOVED lines=18> */
[----:B------:R1:W-:Y:S01]  /*a100*/  STS.128 [R68], R28 ;  /* 0x0000001c44007388 */ /* 0x0003e20000000c00 */
        /* <DEDUP_REMOVED lines=37> */
[----:B--2---:R-:W2:Y:S02]  /*a360*/  FENCE.VIEW.ASYNC.S ;  /* 0x00000000000073c6 */ /* 0x004ea40000000000 */
[----:B--2---:R-:W-:Y:S06]  /*a370*/  BAR.SYNC.DEFER_BLOCKING 0x1, 0x80 ;  /* 0x0042000000007b1d */ /* 0x004fec0000010000 */
[----:B------:R-:W-:Y:S05]  /*a380*/  @P0 BRA `(.L_x_156) ;  /* 0x0000000000300947 */ /* 0x000fea0003800000 */
[----:B------:R-:W-:Y:S02]  /*a390*/  UIADD3 UR4, UPT, UPT, UR43, 0x200, URZ ;  /* 0x000002002b047890 */ /* 0x000fe4000fffe0ff */
[----:B------:R-:W-:Y:S01]  /*a3a0*/  UIADD3 UR9, UPT, UPT, UR49, 0x40, URZ ;  /* 0x0000004031097890 */ /* 0x000fe2000fffe0ff */
[----:B------:R-:W-:Y:S01]  /*a3b0*/  UMOV UR10, UR50 ;  /* 0x00000032000a7c82 */ /* 0x000fe20008000000 */
[----:B------:R-:W-:Y:S02]  /*a3c0*/  UMOV UR11, UR60 ;  /* 0x0000003c000b7c82 */ /* 0x000fe40008000000 */
[----:B------:R-:W-:Y:S01]  /*a3d0*/  MOV R60, UR4 ;  /* 0x00000004003c7c02 */ /* 0x000fe20008000f00 */
[----:B------:R-:W-:Y:S03]  /*a3e0*/  UIADD3 UR4, UP0, UPT, UR52, 0x680, URZ ;  /* 0x0000068034047890 */ /* 0x000fe6000ff1e0ff */
[----:B------:R-:W-:Y:S01]  /*a3f0*/  R2UR UR8, R60 ;  /* 0x000000003c0872ca */ /* 0x000fe200000e0000 */
[----:B------:R-:W-:Y:S11]  /*a400*/  UIADD3.X UR5, UPT, UPT, URZ, UR53, URZ, UP0, !UPT ;  /* 0x00000035ff057290 */ /* 0x000ff600087fe4ff */
[----:B------:R-:W-:Y:S01]  /*a410*/  @!UPT UIADD3 URZ, UPT, UPT, URZ, URZ, URZ ;  /* 0x000000fffffff290 */ /* 0x000fe2000fffe0ff */
[----:B------:R2:W-:Y:S01]  /*a420*/  UTMASTG.3D [UR8], [UR4] ;  /* 0x00000008040073b5 */ /* 0x0005e20008010000 */
[----:B------:R0:W-:Y:S01]  /*a430*/  UTMACMDFLUSH ;  /* 0x00000000000079b7 */ /* 0x0001e20000000000 */
[----:B--2---:R-:W-:Y:S04]  /*a440*/  DEPBAR.LE SB0, 0x1 ;  /* 0x000080400000791a */ /* 0x004fe80000000000 */
.L_x_156:
[----:B------:R-:W-:Y:S05]  /*a450*/  BSYNC.RECONVERGENT B0 ;  /* 0x0000000000007941 */ /* 0x000fea0003800200 */
.L_x_155:
[----:B------:R-:W-:Y:S01]  /*a460*/  BAR.SYNC.DEFER_BLOCKING 0x1, 0x80 ;  /* 0x0042000000007b1d */ /* 0x000fe20000010000 */
[----:B------:R-:W-:Y:S04]  /*a470*/  UIADD3 UR4, UPT, UPT, UR46, 0x1, URZ ;  /* 0x000000012e047890 */ /* 0x000fe8000fffe0ff */
[----:B------:R-:W-:Y:S04]  /*a480*/  UISETP.NE.AND UP0, UPT, UR4, 0x4, UPT ;  /* 0x000000040400788c */ /* 0x000fe8000bf05270 */
[----:B------:R-:W-:Y:S01]  /*a490*/  USEL UR45, UR4, URZ, UP0 ;  /* 0x000000ff042d7287 */ /* 0x000fe20008000000 */
[----:B------:R2:W-:Y:S01]  /*a4a0*/  @P6 SYNCS.ARRIVE.TRANS64.RED.A1T0 RZ, [R21+URZ], RZ ;  /* 0x000000ff15ff69a7 */ /* 0x0005e200081004ff */
[----:B------:R-:W-:Y:S01]  /*a4b0*/  BSSY B1, `(.L_x_157) ;  /* 0x000001c000017945 */ /* 0x000fe20003800000 */
[----:B------:R-:W3:Y:S02]  /*a4c0*/  @P6 SYNCS.PHASECHK.TRANS64.TRYWAIT P0, [R0+URZ+0x20], R2 ;  /* 0x00002002000065a7 */ /* 0x000ee400080011ff */
[----:B---3--:R-:W-:Y:S01]  /*a4d0*/  @P6 SEL R75, RZ, 0x1, !P0 ;  /* 0x00000001ff4b6807 */ /* 0x008fe20004000000 */
[----:B--2---:R-:W-:Y:S06]  /*a4e0*/  @!P6 BRA `(.L_x_158) ;  /* 0x000000000060e947 */ /* 0x004fec0003800000 */
        /* <DEDUP_REMOVED lines=12> */
.L_x_160:
[----:B------:R-:W-:Y:S05]  /*a5b0*/  BSYNC B0 ;  /* 0x0000000000007941 */ /* 0x000fea0003800000 */
.L_x_159:
[----:B------:R-:W-:Y:S01]  /*a5c0*/  ISETP.NE.AND P0, PT, R76, RZ, PT ;  /* 0x000000ff4c00720c */ /* 0x000fe20003f05270 */
[----:B------:R-:W-:Y:S11]  /*a5d0*/  VIADD R26, R26, 0x1 ;  /* 0x000000011a1a7836 */ /* 0x000ff60000000000 */
[----:B------:R-:W-:Y:S01]  /*a5e0*/  @!UPT UIADD3 URZ, UPT, UPT, URZ, URZ, URZ ;  /* 0x000000fffffff290 */ /* 0x000fe2000fffe0ff */
[----:B------:R2:W3:Y:S04]  /*a5f0*/  @P0 LDS.128 R44, [R5] ;  /* 0x00000000052c0984 */ /* 0x0004e80000000c00 */
[----:B------:R2:W4:Y:S04]  /*a600*/  @P0 LDS.128 R40, [R4+0x10] ;  /* 0x0000100004280984 */ /* 0x0005280000000c00 */
[----:B------:R2:W2:Y:S04]  /*a610*/  @P0 LDS.128 R32, [R3+0x20] ;  /* 0x0000200003200984 */ /* 0x0004a80000000c00 */
[----:B------:R2:W2:Y:S01]  /*a620*/  @P0 LDS.128 R36, [R2+0x30] ;  /* 0x0000300002240984 */ /* 0x0004a20000000c00 */
[C---:B------:R-:W-:Y:S04]  /*a630*/  ISETP.NE.AND P0, PT, R26.reuse, 0x4, PT ;  /* 0x000000041a00780c */ /* 0x040fe80003f05270 */
[----:B-1----:R-:W-:Y:S02]  /*a640*/  SEL R0, RZ, 0x1, P0 ;  /* 0x00000001ff007807 */ /* 0x002fe40000000000 */
[----:B------:R-:W-:Y:S02]  /*a650*/  SEL R26, R26, RZ, P0 ;  /* 0x000000ff1a1a7207 */ /* 0x000fe40000000000 */
[----:B------:R-:W-:Y:S02]  /*a660*/  LOP3.LUT R77, R77, R0, RZ, 0x3c, !PT ;  /* 0x000000004d4d7212 */ /* 0x000fe400078e3cff */
.L_x_158:
[----:B------:R-:W-:Y:S05]  /*a670*/  BSYNC B1 ;  /* 0x0000000000017941 */ /* 0x000fea0003800000 */
.L_x_157:
[----:B------:R-:W-:Y:S05]  /*a680*/  VIADD R0, R25, 0x50 ;  /* 0x0000005019007836 */ /* 0x000fea0000000000 */
[----:B------:R-:W-:Y:S04]  /*a690*/  SHF.R.U32.HI R0, RZ, 0x15, R0 ;  /* 0x00000015ff007819 */ /* 0x000fe80000011600 */
[----:B------:R-:W-:Y:S11]  /*a6a0*/  LOP3.LUT P0, RZ, R0, 0x3, R57, 0x48, !PT ;  /* 0x0000000300ff7812 */ /* 0x000ff60007804839 */
[----:B------:R-:W-:Y:S02]  /*a6b0*/  @!UPT UIADD3 URZ, UPT, UPT, URZ, URZ, URZ ;  /* 0x000000fffffff290 */ /* 0x000fe4000fffe0ff */
[----:B------:R-:W-:Y:S05]  /*a6c0*/  @!P0 BRA `(.L_x_162) ;  /* 0x0000000000408947 */ /* 0x000fea0003800000 */
[----:B------:R-:W5:Y:S01]  /*a6d0*/  LDCU.64 UR8, c[0x4][0x70] ;  /* 0x01000e00ff0877ac */ /* 0x000f620008000a00 */
[----:B--2---:R-:W-:Y:S01]  /*a6e0*/  MOV R3, 0x0 ;  /* 0x0000000000037802 */ /* 0x004fe20000000f00 */
[----:B-1----:R-:W-:Y:S02]  /*a6f0*/  HFMA2 R12, -RZ, RZ, 0, 5.9604644775390625e-08 ;  /* 0x00000001ff0c7431 */ /* 0x002fe400000001ff */
[----:B------:R-:W-:Y:S02]  /*a700*/  IMAD.MOV.U32 R8, RZ, RZ, 0x192 ;  /* 0x00000192ff087424 */ /* 0x000fe400078e00ff */
[----:B------:R-:W-:Y:S01]  /*a710*/  IMAD.MOV.U32 R13, RZ, RZ, RZ ;  /* 0x000000ffff0d7224 */ /* 0x000fe200078e00ff */
[----:B------:R-:W1:Y:S01]  /*a720*/  LDCU.64 UR6, c[0x4][0x78] ;  /* 0x01000f00ff0677ac */ /* 0x000e620008000a00 */
[----:B------:R-:W2:Y:S01]  /*a730*/  LDC.64 R2, c[0x4][R3] ;  /* 0x0100000003027b82 */ /* 0x000ea20000000a00 */
[----:B------:R-:W3:Y:S01]  /*a740*/  LDCU.64 UR4, c[0x4][0x10] ;  /* 0x01000200ff0477ac */ /* 0x000ee20008000a00 */
[----:B-----5:R-:W-:Y:S01]  /*a750*/  MOV R5, UR9 ;  /* 0x0000000900057c02 */ /* 0x020fe20008000f00 */
[----:B------:R-:W-:Y:S01]  /*a760*/  IMAD.U32 R4, RZ, RZ, UR8 ;  /* 0x00000008ff047e24 */ /* 0x000fe2000f8e00ff */
[----:B-1----:R-:W-:Y:S01]  /*a770*/  MOV R7, UR7 ;  /* 0x0000000700077c02 */ /* 0x002fe20008000f00 */
[----:B------:R-:W-:Y:S01]  /*a780*/  IMAD.U32 R6, RZ, RZ, UR6 ;  /* 0x00000006ff067e24 */ /* 0x000fe2000f8e00ff */
[----:B---3--:R-:W-:Y:S01]  /*a790*/  MOV R11, UR5 ;  /* 0x00000005000b7c02 */ /* 0x008fe20008000f00 */
[----:B------:R-:W-:Y:S02]  /*a7a0*/  IMAD.U32 R10, RZ, RZ, UR4 ;  /* 0x00000004ff0a7e24 */ /* 0x000fe4000f8e00ff */
[----:B------:R-:W-:Y:S07]  /*a7b0*/  LEPC R20, `(.L_x_162) ;  /* 0x000000001014794e */ /* 0x000fee0000000000 */
[----:B--2-4-:R-:W-:Y:S05]  /*a7c0*/  CALL.ABS.NOINC R2 ;  /* 0x0000000002007343 */ /* 0x014fea0003c00000 */
.L_x_162:
[----:B------:R-:W-:Y:S01]  /*a7d0*/  ISETP.NE.AND P6, PT, R73, RZ, PT ;  /* 0x000000ff4900720c */ /* 0x000fe20003fc5270 */
[----:B------:R-:W-:Y:S05]  /*a7e0*/  WARPSYNC.ALL ;  /* 0x0000000000007948 */ /* 0x000fea0003800000 */
[----:B------:R-:W-:Y:S01]  /*a7f0*/  R2UR UR4, R25 ;  /* 0x00000000190472ca */ /* 0x000fe200000e0000 */
[----:B------:R-:W-:Y:S01]  /*a800*/  IMAD.U32 R0, RZ, RZ, UR45 ;  /* 0x0000002dff007e24 */ /* 0x000fe2000f8e00ff */
[----:B---3--:R-:W-:Y:S01]  /*a810*/  LOP3.LUT R20, R44, 0xffffe000, RZ, 0xc0, !PT ;  /* 0xffffe0002c147812 */ /* 0x008fe200078ec0ff */
[----:B------:R-:W-:Y:S01]  /*a820*/  IMAD.U32 R21, RZ, RZ, UR61 ;  /* 0x0000003dff157e24 */ /* 0x000fe2000f8e00ff */
[----:B------:R-:W-:Y:S01]  /*a830*/  ISETP.NE.AND P0, PT, R70, RZ, PT ;  /* 0x000000ff4600720c */ /* 0x000fe20003f05270 */
[----:B------:R-:W-:Y:S02]  /*a840*/  BSSY.RECONVERGENT B0, `(.L_x_163) ;  /* 0x000005b000007945 */ /* 0x000fe40003800200 */
[----:B------:R-:W-:Y:S05]  /*a850*/  @P6 LEA R0, R0, UR43, 0x3 ;  /* 0x0000002b00006c11 */ /* 0x000fea000f8e18ff */
[----:B------:R-:W-:Y:S01]  /*a860*/  @P6 VIADD R0, R0, 0x40 ;  /* 0x0000004000006836 */ /* 0x000fe20000000000 */
[----:B-12---:R-:W1:Y:S04]  /*a870*/  LDTM.x16 R4, tmem[UR4+0x50] ;  /* 0x00005004000479ee */ /* 0x006e680008240000 */
        /* <DEDUP_REMOVED lines=18> */
[----:B----4-:R-:W-:Y:S01]  /*a9a0*/  LOP3.LUT R18, R40, 0xffffe000, RZ, 0xc0, !PT ;  /* 0xffffe00028127812 */ /* 0x010fe200078ec0ff */
        /* <DEDUP_REMOVED lines=67> */
[----:B--2---:R-:W-:Y:S04]  /*ade0*/  DEPBAR.LE SB0, 0x1 ;  /* 0x000080400000791a */ /* 0x004fe80000000000 */
.L_x_164:
[----:B------:R-:W-:Y:S05]  /*adf0*/  BSYNC.RECONVERGENT B0 ;  /* 0x0000000000007941 */ /* 0x000fea0003800200 */
.L_x_163:
        /* <DEDUP_REMOVED lines=21> */
.L_x_168:
[----:B------:R-:W-:Y:S05]  /*af50*/  BSYNC B0 ;  /* 0x0000000000007941 */ /* 0x000fea0003800000 */
.L_x_167:
        /* <DEDUP_REMOVED lines=11> */
.L_x_166:
[----:B------:R-:W-:Y:S05]  /*b010*/  BSYNC B1 ;  /* 0x0000000000017941 */ /* 0x000fea0003800000 */
.L_x_165:
        /* <DEDUP_REMOVED lines=21> */
.L_x_170:
        /* <DEDUP_REMOVED lines=98> */
.L_x_172:
[----:B------:R-:W-:Y:S05]  /*b790*/  BSYNC.RECONVERGENT B0 ;  /* 0x0000000000007941 */ /* 0x000fea0003800200 */
.L_x_171:
        /* <DEDUP_REMOVED lines=21> */
.L_x_176:
[----:B------:R-:W-:Y:S05]  /*b8f0*/  BSYNC B0 ;  /* 0x0000000000007941 */ /* 0x000fea0003800000 */
.L_x_175:
[----:B------:R-:W-:Y:S11]  /*b900*/  ISETP.NE.AND P0, PT, R76, RZ, PT ;  /* 0x000000ff4c00720c */ /* 0x000ff60003f05270 */
[----:B------:R-:W-:Y:S02]  /*b910*/  @!UPT UIADD3 URZ, UPT, UPT, URZ, URZ, URZ ;  /* 0x000000fffffff290 */ /* 0x000fe4000fffe0ff */
[----:B------:R2:W3:Y:S04]  /*b920*/  @P0 LDS.128 R44, [R4] ;  /* 0x00000000042c0984 */ /* 0x0004e80000000c00 */
[----:B------:R2:W4:Y:S04]  /*b930*/  @P0 LDS.128 R40, [R3+0x10] ;  /* 0x0000100003280984 */ /* 0x0005280000000c00 */
[----:B------:R2:W1:Y:S04]  /*b940*/  @P0 LDS.128 R32, [R2+0x20] ;  /* 0x0000200002200984 */ /* 0x0004680000000c00 */
[----:B------:R2:W1:Y:S02]  /*b950*/  @P0 LDS.128 R36, [R26+0x30] ;  /* 0x000030001a240984 */ /* 0x0004640000000c00 */
.L_x_174:
[----:B------:R-:W-:Y:S05]  /*b960*/  BSYNC B1 ;  /* 0x0000000000017941 */ /* 0x000fea0003800000 */
.L_x_173:
[----:B-1----:R-:W-:Y:S05]  /*b970*/  VIADD R0, R25, 0x70 ;  /* 0x0000007019007836 */ /* 0x002fea0000000000 */
[----:B------:R-:W-:Y:S04]  /*b980*/  SHF.R.U32.HI R0, RZ, 0x15, R0 ;  /* 0x00000015ff007819 */ /* 0x000fe80000011600 */
[----:B------:R-:W-:Y:S11]  /*b990*/  LOP3.LUT P0, RZ, R0, 0x3, R57, 0x48, !PT ;  /* 0x0000000300ff7812 */ /* 0x000ff60007804839 */
[----:B------:R-:W-:Y:S02]  /*b9a0*/  @!UPT UIADD3 URZ, UPT, UPT, URZ, URZ, URZ ;  /* 0x000000fffffff290 */ /* 0x000fe4000fffe0ff */
[----:B------:R-:W-:Y:S05]  /*b9b0*/  @!P0 BRA `(.L_x_178) ;  /* 0x0000000000408947 */ /* 0x000fea0003800000 */
[----:B------:R-:W1:Y:S01]  /*b9c0*/  LDCU.64 UR8, c[0x4][0x70] ;  /* 0x01000e00ff0877ac */ /* 0x000e620008000a00 */
[----:B--2---:R-:W-:Y:S01]  /*b9d0*/  MOV R3, 0x0 ;  /* 0x0000000000037802 */ /* 0x004fe20000000f00 */
[----:B------:R-:W-:Y:S02]  /*b9e0*/  HFMA2 R12, -RZ, RZ, 0, 5.9604644775390625e-08 ;  /* 0x00000001ff0c7431 */ /* 0x000fe400000001ff */
[----:B------:R-:W-:Y:S02]  /*b9f0*/  IMAD.MOV.U32 R8, RZ, RZ, 0x192 ;  /* 0x00000192ff087424 */ /* 0x000fe400078e00ff */
[----:B------:R-:W-:Y:S01]  /*ba00*/  IMAD.MOV.U32 R13, RZ, RZ, RZ ;  /* 0x000000ffff0d7224 */ /* 0x000fe200078e00ff */
[----:B------:R-:W2:Y:S01]  /*ba10*/  LDCU.64 UR6, c[0x4][0x78] ;  /* 0x01000f00ff0677ac */ /* 0x000ea20008000a00 */
[----:B------:R-:W3:Y:S01]  /*ba20*/  LDC.64 R2, c[0x4][R3] ;  /* 0x0100000003027b82 */ /* 0x000ee20000000a00 */
[----:B------:R-:W5:Y:S01]  /*ba30*/  LDCU.64 UR4, c[0x4][0x10] ;  /* 0x01000200ff0477ac */ /* 0x000f620008000a00 */
[----:B-1----:R-:W-:Y:S01]  /*ba40*/  MOV R5, UR9 ;  /* 0x0000000900057c02 */ /* 0x002fe20008000f00 */
[----:B------:R-:W-:Y:S01]  /*ba50*/  IMAD.U32 R4, RZ, RZ, UR8 ;  /* 0x00000008ff047e24 */ /* 0x000fe2000f8e00ff */
[----:B--2---:R-:W-:Y:S01]  /*ba60*/  MOV R7, UR7 ;  /* 0x0000000700077c02 */ /* 0x004fe20008000f00 */
[----:B------:R-:W-:Y:S01]  /*ba70*/  IMAD.U32 R6, RZ, RZ, UR6 ;  /* 0x00000006ff067e24 */ /* 0x000fe2000f8e00ff */
[----:B-----5:R-:W-:Y:S01]  /*ba80*/  MOV R11, UR5 ;  /* 0x00000005000b7c02 */ /* 0x020fe20008000f00 */
[----:B------:R-:W-:Y:S02]  /*ba90*/  IMAD.U32 R10, RZ, RZ, UR4 ;  /* 0x00000004ff0a7e24 */ /* 0x000fe4000f8e00ff */
[----:B------:R-:W-:Y:S07]  /*baa0*/  LEPC R20, `(.L_x_178) ;  /* 0x000000001014794e */ /* 0x000fee0000000000 */
[----:B---34-:R-:W-:Y:S05]  /*bab0*/  CALL.ABS.NOINC R2 ;  /* 0x0000000002007343 */ /* 0x018fea0003c00000 */
.L_x_178:
[----:B------:R-:W-:Y:S01]  /*bac0*/  ISETP.NE.AND P0, PT, R70, RZ, PT ;  /* 0x000000ff4600720c */ /* 0x000fe20003f05270 */
[----:B------:R-:W-:Y:S05]  /*bad0*/  WARPSYNC.ALL ;  /* 0x0000000000007948 */ /* 0x000fea0003800000 */
[----:B------:R-:W-:Y:S01]  /*bae0*/  R2UR UR4, R25 ;  /* 0x00000000190472ca */ /* 0x000fe200000e0000 */
[----:B------:R-:W-:Y:S01]  /*baf0*/  VIADD R74, R74, 0xb0 ;  /* 0x000000b04a4a7836 */ /* 0x000fe20000000000 */
[----:B---3--:R-:W-:Y:S01]  /*bb00*/  LOP3.LUT R0, R44, 0xffffe000, RZ, 0xc0, !PT ;  /* 0xffffe0002c007812 */ /* 0x008fe200078ec0ff */
[----:B------:R-:W-:Y:S01]  /*bb10*/  BSSY.RECONVERGENT B0, `(.L_x_179) ;  /* 0x0000059000007945 */ /* 0x000fe20003800200 */
[----:B--2---:R-:W-:Y:S02]  /*bb20*/  LOP3.LUT R2, R45, 0xffffe000, RZ, 0xc0, !PT ;  /* 0xffffe0002d027812 */ /* 0x004fe400078ec0ff */
[----:B------:R-:W-:Y:S02]  /*bb30*/  LOP3.LUT R3, R46, 0xffffe000, RZ, 0xc0, !PT ;  /* 0xffffe0002e037812 */ /* 0x000fe400078ec0ff */
[----:B------:R-:W-:Y:S02]  /*bb40*/  LOP3.LUT R20, R47, 0xffffe000, RZ, 0xc0, !PT ;  /* 0xffffe0002f147812 */ /* 0x000fe400078ec0ff */
[----:B----4-:R-:W-:Y:S02]  /*bb50*/  LOP3.LUT R21, R40, 0xffffe000, RZ, 0xc0, !PT ;  /* 0xffffe00028157812 */ /* 0x010fe400078ec0ff */
[----:B------:R-:W-:Y:S01]  /*bb60*/  LOP3.LUT R25, R41, 0xffffe000, RZ, 0xc0, !PT ;  /* 0xffffe00029197812 */ /* 0x000fe200078ec0ff */
[----:B------:R-:W1:Y:S01]  /*bb70*/  LDTM.x16 R4, tmem[UR4+0x70] ;  /* 0x00007004000479ee */ /* 0x000e620008240000 */
[----:B------:R-:W-:Y:S01]  /*bb80*/  LOP3.LUT R26, R42, 0xffffe000, RZ, 0xc0, !PT ;  /* 0xffffe0002a1a7812 */ /* 0x000fe200078ec0ff */
[----:B------:R-:W-:Y:S01]  /*bb90*/  NOP ;  /* 0x0000000000007918 */ /* 0x000fe20000000000 */
[----:B------:R-:W-:Y:S02]  /*bba0*/  LOP3.LUT R28, R43, 0xffffe000, RZ, 0xc0, !PT ;  /* 0xffffe0002b1c7812 */ /* 0x000fe400078ec0ff */
[----:B------:R-:W-:Y:S02]  /*bbb0*/  LOP3.LUT R74, R74, 0xfefffff8, RZ, 0xc0, !PT ;  /* 0xfefffff84a4a7812 */ /* 0x000fe400078ec0ff */
[----:B------:R-:W-:Y:S02]  /*bbc0*/  LOP3.LUT R29, R32, 0xffffe000, RZ, 0xc0, !PT ;  /* 0xffffe000201d7812 */ /* 0x000fe400078ec0ff */
[----:B------:R-:W-:Y:S01]  /*bbd0*/  LOP3.LUT R30, R33, 0xffffe000, RZ, 0xc0, !PT ;  /* 0xffffe000211e7812 */ /* 0x000fe200078ec0ff */
[----:B-1----:R1:W-:Y:S01]  /*bbe0*/  SYNCS.ARRIVE.TRANS64.RED.A1T0 RZ, [R74+URZ], RZ ;  /* 0x000000ff4aff79a7 */ /* 0x0023e200081004ff */
[----:B------:R-:W-:Y:S02]  /*bbf0*/  LOP3.LUT R31, R34, 0xffffe000, RZ, 0xc0, !PT ;  /* 0xffffe000221f7812 */ /* 0x000fe400078ec0ff */
[----:B------:R-:W-:Y:S02]  /*bc00*/  LOP3.LUT R32, R35, 0xffffe000, RZ, 0xc0, !PT ;  /* 0xffffe00023207812 */ /* 0x000fe400078ec0ff */
[----:B------:R-:W-:Y:S02]  /*bc10*/  LOP3.LUT R33, R36, 0xffffe000, RZ, 0xc0, !PT ;  /* 0xffffe00024217812 */ /* 0x000fe400078ec0ff */
[----:B------:R-:W-:Y:S02]  /*bc20*/  LOP3.LUT R34, R37, 0xffffe000, RZ, 0xc0, !PT ;  /* 0xffffe00025227812 */ /* 0x000fe400078ec0ff */
[----:B------:R-:W-:Y:S02]  /*bc30*/  LOP3.LUT R35, R38, 0xffffe000, RZ, 0xc0, !PT ;  /* 0xffffe00026237812 */ /* 0x000fe400078ec0ff */
[----:B------:R-:W-:Y:S01]  /*bc40*/  LOP3.LUT R36, R39, 0xffffe000, RZ, 0xc0, !PT ;  /* 0xffffe00027247812 */ /* 0x000fe200078ec0ff */
[C---:B------:R-:W-:Y:S01]  /*bc50*/  FMUL R4, R24.reuse, R4 ;  /* 0x0000000418047220 */ /* 0x040fe20000400000 */
[C---:B------:R-:W-:Y:S01]  /*bc60*/  FMUL R5, R24.reuse, R5 ;  /* 0x0000000518057220 */ /* 0x040fe20000400000 */
[C---:B------:R-:W-:Y:S01]  /*bc70*/  FMUL R6, R24.reuse, R6 ;  /* 0x0000000618067220 */ /* 0x040fe20000400000 */
[C---:B------:R-:W-:Y:S01]  /*bc80*/  FMUL R7, R24.reuse, R7 ;  /* 0x0000000718077220 */ /* 0x040fe20000400000 */
[C---:B------:R-:W-:Y:S01]  /*bc90*/  FFMA R4, R27.reuse, R0, R4 ;  /* 0x000000001b047223 */ /* 0x040fe20000000004 */
[C---:B------:R-:W-:Y:S01]  /*bca0*/  FFMA R5, R27.reuse, R2, R5 ;  /* 0x000000021b057223 */ /* 0x040fe20000000005 */
[C---:B------:R-:W-:Y:S01]  /*bcb0*/  FFMA R6, R27.reuse, R3, R6 ;  /* 0x000000031b067223 */ /* 0x040fe20000000006 */
[C---:B------:R-:W-:Y:S01]  /*bcc0*/  FFMA R7, R27.reuse, R20, R7 ;  /* 0x000000141b077223 */ /* 0x040fe20000000007 */
[C---:B------:R-:W-:Y:S01]  /*bcd0*/  FMUL R8, R24.reuse, R8 ;  /* 0x0000000818087220 */ /* 0x040fe20000400000 */
[C---:B------:R-:W-:Y:S01]  /*bce0*/  FMUL R9, R24.reuse, R9 ;  /* 0x0000000918097220 */ /* 0x040fe20000400000 */
[C---:B------:R-:W-:Y:S01]  /*bcf0*/  FMUL R10, R24.reuse, R10 ;  /* 0x0000000a180a7220 */ /* 0x040fe20000400000 */
[C---:B------:R-:W-:Y:S01]  /*bd00*/  FMUL R11, R24.reuse, R11 ;  /* 0x0000000b180b7220 */ /* 0x040fe20000400000 */
[----:B------:R-:W-:Y:S01]  /*bd10*/  F2FP.TF32.F32.PACK_B R4, R4 ;  /* 0x00000004ff04723e */ /* 0x000fe200024050ff */
[C---:B------:R-:W-:Y:S01]  /*bd20*/  FFMA R8, R27.reuse, R21, R8 ;  /* 0x000000151b087223 */ /* 0x040fe20000000008 */
[----:B------:R-:W-:Y:S01]  /*bd30*/  F2FP.TF32.F32.PACK_B R5, R5 ;  /* 0x00000005ff05723e */ /* 0x000fe200024050ff */
[C---:B------:R-:W-:Y:S01]  /*bd40*/  FFMA R9, R27.reuse, R25, R9 ;  /* 0x000000191b097223 */ /* 0x040fe20000000009 */
[----:B------:R-:W-:Y:S01]  /*bd50*/  F2FP.TF32.F32.PACK_B R6, R6 ;  /* 0x00000006ff06723e */ /* 0x000fe200024050ff */
[C---:B------:R-:W-:Y:S01]  /*bd60*/  FFMA R10, R27.reuse, R26, R10 ;  /* 0x0000001a1b0a7223 */ /* 0x040fe2000000000a */
[----:B------:R-:W-:Y:S01]  /*bd70*/  F2FP.TF32.F32.PACK_B R7, R7 ;  /* 0x00000007ff07723e */ /* 0x000fe200024050ff */
[C---:B------:R-:W-:Y:S01]  /*bd80*/  FFMA R11, R27.reuse, R28, R11 ;  /* 0x0000001c1b0b7223 */ /* 0x040fe2000000000b */
[C---:B------:R-:W-:Y:S01]  /*bd90*/  FMUL R12, R24.reuse, R12 ;  /* 0x0000000c180c7220 */ /* 0x040fe20000400000 */
[----:B------:R-:W-:Y:S01]  /*bda0*/  F2FP.TF32.F32.PACK_B R8, R8 ;  /* 0x00000008ff08723e */ /* 0x000fe200024050ff */
[C---:B------:R-:W-:Y:S01]  /*bdb0*/  FMUL R13, R24.reuse, R13 ;  /* 0x0000000d180d7220 */ /* 0x040fe20000400000 */
[----:B------:R1:W-:Y:S01]  /*bdc0*/  STS.128 [R68+0x6000], R4 ;  /* 0x0060000444007388 */ /* 0x0003e20000000c00 */
        /* <DEDUP_REMOVED lines=8> */
[C---:B------:R-:W-:Y:S01]  /*be50*/  FFMA R15, R27.reuse, R32, R15 ;  /* 0x000000201b0f7223 */ /* 0x040fe2000000000f */
[C---:B------:R-:W-:Y:S01]  /*be60*/  FMUL R16, R24.reuse, R16 ;  /* 0x0000001018107220 */ /* 0x040fe20000400000 */
[----:B------:R-:W-:Y:S01]  /*be70*/  F2FP.TF32.F32.PACK_B R12, R12 ;  /* 0x0000000cff0c723e */ /* 0x000fe200024050ff */
[----:B------:R1:W-:Y:S01]  /*be80*/  STS.128 [R67+0x6010], R8 ;  /* 0x0060100843007388 */ /* 0x0003e20000000c00 */
[C---:B------:R-:W-:Y:S01]  /*be90*/  FMUL R17, R24.reuse, R17 ;  /* 0x0000001118117220 */ /* 0x040fe20000400000 */
[C---:B------:R-:W-:Y:S01]  /*bea0*/  FMUL R18, R24.reuse, R18 ;  /* 0x0000001218127220 */ /* 0x040fe20000400000 */
[----:B------:R-:W-:Y:S01]  /*beb0*/  FMUL R19, R24, R19 ;  /* 0x0000001318137220 */ /* 0x000fe20000400000 */
[----:B------:R-:W-:Y:S01]  /*bec0*/  F2FP.TF32.F32.PACK_B R13, R13 ;  /* 0x0000000dff0d723e */ /* 0x000fe200024050ff */
[C---:B------:R-:W-:Y:S01]  /*bed0*/  FFMA R16, R27.reuse, R33, R16 ;  /* 0x000000211b107223 */ /* 0x040fe20000000010 */
[----:B------:R-:W-:Y:S01]  /*bee0*/  F2FP.TF32.F32.PACK_B R14, R14 ;  /* 0x0000000eff0e723e */ /* 0x000fe200024050ff */
[C---:B------:R-:W-:Y:S01]  /*bef0*/  FFMA R17, R27.reuse, R34, R17 ;  /* 0x000000221b117223 */ /* 0x040fe20000000011 */
[----:B------:R-:W-:Y:S01]  /*bf00*/  F2FP.TF32.F32.PACK_B R15, R15 ;  /* 0x0000000fff0f723e */ /* 0x000fe200024050ff */
[C---:B------:R-:W-:Y:S01]  /*bf10*/  FFMA R18, R27.reuse, R35, R18 ;  /* 0x000000231b127223 */ /* 0x040fe20000000012 */
[----:B------:R-:W-:Y:S01]  /*bf20*/  FFMA R19, R27, R36, R19 ;  /* 0x000000241b137223 */ /* 0x000fe20000000013 */
[----:B------:R-:W-:Y:S02]  /*bf30*/  F2FP.TF32.F32.PACK_B R16, R16 ;  /* 0x00000010ff10723e */ /* 0x000fe400024050ff */
[----:B------:R1:W-:Y:S01]  /*bf40*/  STS.128 [R66+0x6020], R12 ;  /* 0x0060200c42007388 */ /* 0x0003e20000000c00 */
[----:B------:R-:W-:Y:S02]  /*bf50*/  F2FP.TF32.F32.PACK_B R17, R17 ;  /* 0x00000011ff11723e */ /* 0x000fe400024050ff */
        /* <DEDUP_REMOVED lines=20> */
.L_x_180:
[----:B------:R-:W-:Y:S05]  /*c0a0*/  BSYNC.RECONVERGENT B0 ;  /* 0x0000000000007941 */ /* 0x000fea0003800200 */
.L_x_179:
[----:B------:R-:W-:Y:S01]  /*c0b0*/  BAR.SYNC.DEFER_BLOCKING 0x1, 0x80 ;  /* 0x0042000000007b1d */ /* 0x000fe20000010000 */
[----:B------:R-:W-:Y:S01]  /*c0c0*/  UISETP.NE.AND UP0, UPT, UR47, -0x8, UPT ;  /* 0xfffffff82f00788c */ /* 0x000fe2000bf05270 */
[----:B------:R-:W-:Y:S08]  /*c0d0*/  IADD3 R22, PT, PT, R22, 0x1, RZ ;  /* 0x0000000116167810 */ /* 0x000ff00007ffe0ff */
[----:B------:R-:W-:Y:S05]  /*c0e0*/  BRA.U !UP0, `(.L_x_181) ;  /* 0x0000000108287547 */ /* 0x000fea000b800000 */
[----:B------:R-:W-:Y:S01]  /*c0f0*/  ISETP.NE.AND P0, PT, R73, RZ, PT ;  /* 0x000000ff4900720c */ /* 0x000fe20003f05270 */
[----:B------:R-:W-:Y:S01]  /*c100*/  IMAD.U32 R2, RZ, RZ, UR46 ;  /* 0x0000002eff027e24 */ /* 0x000fe2000f8e00ff */
[----:B------:R-:W-:Y:S01]  /*c110*/  UIADD3 UR4, UPT, UPT, UR46, 0x1, URZ ;  /* 0x000000012e047890 */ /* 0x000fe2000fffe0ff */
[----:B------:R-:W-:Y:S03]  /*c120*/  IMAD.U32 R0, RZ, RZ, UR61 ;  /* 0x0000003dff007e24 */ /* 0x000fe6000f8e00ff */
[----:B------:R-:W-:Y:S04]  /*c130*/  UISETP.NE.AND UP0, UPT, UR4, 0x4, UPT ;  /* 0x000000040400788c */ /* 0x000fe8000bf05270 */
[----:B------:R-:W-:Y:S03]  /*c140*/  USEL UR46, UR4, URZ, UP0 ;  /* 0x000000ff042e7287 */ /* 0x000fe60008000000 */
[----:B------:R-:W-:Y:S05]  /*c150*/  @P0 LEA R2, R2, UR43, 0x3 ;  /* 0x0000002b02020c11 */ /* 0x000fea000f8e18ff */
[----:B------:R-:W-:Y:S05]  /*c160*/  @P0 VIADD R2, R2, 0x40 ;  /* 0x0000004002020836 */ /* 0x000fea0000000000 */
[----:B------:R-:W-:Y:S04]  /*c170*/  @P0 PRMT R0, R0, 0x654, R2 ;  /* 0x0000065400000816 */ /* 0x000fe80000000002 */
[----:B------:R2:W-:Y:S03]  /*c180*/  @P0 SYNCS.ARRIVE.TRANS64.RED.A1T0 RZ, [R0+URZ], RZ ;  /* 0x000000ff00ff09a7 */ /* 0x0005e600081004ff */
.L_x_181:
[----:B------:R-:W-:Y:S01]  /*c190*/  R2UR UR6, R72 ;  /* 0x00000000480672ca */ /* 0x000fe200000e0000 */
[----:B------:R-:W-:Y:S01]  /*c1a0*/  UIADD3 UR47, UPT, UPT, UR47, 0x8, URZ ;  /* 0x000000082f2f7890 */ /* 0x000fe2000fffe0ff */
[----:B------:R-:W-:Y:S02]  /*c1b0*/  R2UR UR5, R58 ;  /* 0x000000003a0572ca */ /* 0x000fe400000e0000 */
[----:B------:R-:W-:Y:S02]  /*c1c0*/  R2UR UR4, R59 ;  /* 0x000000003b0472ca */ /* 0x000fe400000e0000 */
[----:B------:R-:W-:Y:S02]  /*c1d0*/  R2UR UR60, R71 ;  /* 0x00000000473c72ca */ /* 0x000fe400000e0000 */
[----:B------:R-:W-:Y:S02]  /*c1e0*/  ISETP.NE.AND P0, PT, R62, 0x2, PT ;  /* 0x000000023e00780c */ /* 0x000fe40003f05270 */
[----:B------:R-:W-:Y:S02]  /*c1f0*/  ISETP.NE.AND P1, PT, R22, 0x4, PT ;  /* 0x000000041600780c */ /* 0x000fe40003f25270 */
[----:B------:R-:W-:Y:S01]  /*c200*/  SEL R2, RZ, 0x1, P0 ;  /* 0x00000001ff027807 */ /* 0x000fe20000000000 */
[----:B------:R-:W-:Y:S01]  /*c210*/  UISETP.NE.AND UP0, UPT, UR6, URZ, UPT ;  /* 0x000000ff0600728c */ /* 0x000fe2000bf05270 */
[----:B--2---:R-:W-:Y:S01]  /*c220*/  SEL R0, RZ, 0x1, P1 ;  /* 0x00000001ff007807 */ /* 0x004fe20000800000 */
[----:B------:R-:W-:Y:S01]  /*c230*/  UIADD3 UR20, UPT, UPT, UR36, UR5, URZ ;  /* 0x0000000524147290 */ /* 0x000fe2000fffe0ff */
[----:B------:R-:W-:Y:S01]  /*c240*/  LOP3.LUT R64, R64, R2, RZ, 0x3c, !PT ;  /* 0x0000000240407212 */ /* 0x000fe200078e3cff */
[----:B------:R-:W-:Y:S01]  /*c250*/  UIADD3 UR16, UPT, UPT, UR37, UR4, URZ ;  /* 0x0000000425107290 */ /* 0x000fe2000fffe0ff */
[----:B------:R-:W-:Y:S02]  /*c260*/  LOP3.LUT R65, R65, R0, RZ, 0x3c, !PT ;  /* 0x0000000041417212 */ /* 0x000fe400078e3cff */
[----:B------:R-:W-:Y:S02]  /*c270*/  SEL R62, R62, RZ, P0 ;  /* 0x000000ff3e3e7207 */ /* 0x000fe40000000000 */
[----:B------:R-:W-:Y:S01]  /*c280*/  SEL R22, R22, RZ, P1 ;  /* 0x000000ff16167207 */ /* 0x000fe20000800000 */
[----:B------:R-:W-:Y:S06]  /*c290*/  BRA.U UP0, `(.L_x_182) ;  /* 0xffffffa500507547 */ /* 0x000fec000b83ffff */
[----:B------:R-:W2:Y:S01]  /*c2a0*/  LDCU.64 UR4, c[0x0][0x888] ;  /* 0x00011100ff0477ac */ /* 0x000ea20008000a00 */
[----:B------:R-:W3:Y:S01]  /*c2b0*/  LDCU.64 UR6, c[0x0][0x890] ;  /* 0x00011200ff0677ac */ /* 0x000ee20008000a00 */
[----:B--2---:R-:W-:Y:S02]  /*c2c0*/  ISETP.NE.U32.AND P2, PT, RZ, UR4, PT ;  /* 0x00000004ff007c0c */ /* 0x004fe4000bf45070 */
[----:B---3--:R-:W-:Y:S02]  /*c2d0*/  ISETP.NE.U32.AND P1, PT, RZ, UR6, PT ;  /* 0x00000006ff007c0c */ /* 0x008fe4000bf25070 */
[----:B------:R-:W-:Y:S02]  /*c2e0*/  ISETP.NE.AND.EX P2, PT, RZ, UR5, PT, P2 ;  /* 0x00000005ff007c0c */ /* 0x000fe4000bf45320 */
[----:B------:R-:W-:-:S13]  /*c2f0*/  ISETP.NE.AND.EX P0, PT, RZ, UR7, PT, P1 ;  /* 0x00000007ff007c0c */ /* 0x000fda000bf05310 */
[----:B------:R-:W-:Y:S05]  /*c300*/  @P2 BRA P0, `(.L_x_183) ;  /* 0x00000000003c2947 */ /* 0x000fea0000000000 */
[----:B------:R-:W-:-:S13]  /*c310*/  ISETP.NE.AND.EX P1, PT, RZ, UR7, PT, P1 ;  /* 0x00000007ff007c0c */ /* 0x000fda000bf25310 */
[----:B------:R-:W-:Y:S05]  /*c320*/  @P1 BRA `(.L_x_184) ;  /* 0x00000000000c1947 */ /* 0x000fea0003800000 */
[----:B------:R-:W-:-:S13]  /*c330*/  FSETP.NEU.AND P0, PT, R27, RZ, PT ;  /* 0x000000ff1b00720b */ /* 0x000fda0003f0d000 */
[----:B------:R-:W-:Y:S05]  /*c340*/  @!P0 EXIT ;  /* 0x000000000000894d */ /* 0x000fea0003800000 */
[----:B------:R-:W-:Y:S05]  /*c350*/  BRA `(.L_x_183) ;  /* 0x0000000000287947 */ /* 0x000fea0003800000 */
.L_x_184:
[----:B------:R-:W-:Y:S01]  /*c360*/  ISETP.NE.AND P0, PT, R61, RZ, PT ;  /* 0x000000ff3d00720c */ /* 0x000fe20003f05270 */
[----:B------:R-:W-:-:S12]  /*c370*/  BSSY.RECONVERGENT B0, `(.L_x_183) ;  /* 0x0000008000007945 */ /* 0x000fd80003800200 */
[----:B------:R-:W-:Y:S05]  /*c380*/  @P0 BRA `(.L_x_185) ;  /* 0x0000000000100947 */ /* 0x000fea0003800000 */
[----:B------:R-:W-:-:S04]  /*c390*/  ISETP.NE.U32.AND P0, PT, RZ, UR4, PT ;  /* 0x00000004ff007c0c */ /* 0x000fc8000bf05070 */
[----:B------:R-:W-:-:S13]  /*c3a0*/  ISETP.NE.AND.EX P0, PT, RZ, UR5, PT, P0 ;  /* 0x00000005ff007c0c */ /* 0x000fda000bf05300 */
[----:B------:R-:W-:Y:S05]  /*c3b0*/  @!P0 EXIT ;  /* 0x000000000000894d */ /* 0x000fea0003800000 */
[----:B------:R-:W-:Y:S05]  /*c3c0*/  BRA `(.L_x_186) ;  /* 0x0000000000087947 */ /* 0x000fea0003800000 */
.L_x_185:
[----:B------:R-:W-:-:S13]  /*c3d0*/  FSETP.NEU.AND P0, PT, R27, RZ, PT ;  /* 0x000000ff1b00720b */ /* 0x000fda0003f0d000 */
[----:B------:R-:W-:Y:S05]  /*c3e0*/  @!P0 EXIT ;  /* 0x000000000000894d */ /* 0x000fea0003800000 */
.L_x_186:
[----:B------:R-:W-:Y:S05]  /*c3f0*/  BSYNC.RECONVERGENT B0 ;  /* 0x0000000000007941 */ /* 0x000fea0003800200 */
.L_x_183:
[----:B------:R-:W-:Y:S01]  /*c400*/  ULEA UR6, UR46, UR43, 0x3 ;  /* 0x0000002b2e067291 */ /* 0x000fe2000f8e18ff */
[----:B------:R-:W-:-:S04]  /*c410*/  DEPBAR.LE SB0, 0x0 ;  /* 0x000080000000791a */ /* 0x000fc80000000000 */
[----:B------:R-:W-:-:S04]  /*c420*/  UIADD3 UR6, UPT, UPT, UR6, 0x40, URZ ;  /* 0x0000004006067890 */ /* 0x000fc8000fffe0ff */
[----:B------:R-:W-:-:S09]  /*c430*/  UPRMT UR6, UR61, 0x654, UR6 ;  /* 0x000006543d067896 */ /* 0x000fd20008000006 */
[----:B------:R-:W-:Y:S01]  /*c440*/  SYNCS.ARRIVE.TRANS64.RED.A1T0 RZ, [UR6], RZ ;  /* 0x000000ffffff79a7 */ /* 0x000fe20008100406 */
[----:B------:R-:W-:Y:S05]  /*c450*/  EXIT ;  /* 0x000000000000794d */ /* 0x000fea0003800000 */
.L_x_24:
[----:B---3--:R3:W4:Y:S02]  /*c460*/  SYNCS.PHASECHK.TRANS64.TRYWAIT P0, [R0+URZ+0xe0], R2 ;  /* 0x0000e002000075a7 */ /* 0x00872400080011ff */
[----:B----4-:R-:W-:Y:S05]  /*c470*/  @!P0 NANOSLEEP.SYNCS 0x989680 ;  /* 0x009896800000895d */ /* 0x010fea0003900000 */
[----:B------:R-:W4:Y:S02]  /*c480*/  @!P0 SYNCS.PHASECHK.TRANS64 P0, [R0+URZ+0xe0], R2 ;  /* 0x0000e002000085a7 */ /* 0x000f2400080010ff */
[----:B----4-:R-:W-:Y:S05]  /*c490*/  @!P0 BRA `(.L_x_24) ;  /* 0xfffffffc00f08947 */ /* 0x010fea000383ffff */
[----:B------:R-:W-:Y:S05]  /*c4a0*/  BRA `(.L_x_187) ;  /* 0xffffff5400887947 */ /* 0x000fea000383ffff */
.L_x_27:
[----:B--2---:R-:W-:-:S07]  /*c4b0*/  MOV R0, UR7 ;  /* 0x0000000700007c02 */ /* 0x004fce0008000f00 */
.L_x_188:
[----:B--2---:R2:W3:Y:S02]  /*c4c0*/  SYNCS.PHASECHK.TRANS64.TRYWAIT P0, [R0+URZ+0x10], R3 ;  /* 0x00001003000075a7 */ /* 0x0044e400080011ff */
[----:B---3--:R-:W-:Y:S05]  /*c4d0*/  @!P0 NANOSLEEP.SYNCS 0x989680 ;  /* 0x009896800000895d */ /* 0x008fea0003900000 */
[----:B------:R-:W3:Y:S02]  /*c4e0*/  @!P0 SYNCS.PHASECHK.TRANS64 P0, [R0+URZ+0x10], R3 ;  /* 0x00001003000085a7 */ /* 0x000ee400080010ff */
[----:B---3--:R-:W-:Y:S05]  /*c4f0*/  @!P0 BRA `(.L_x_188) ;  /* 0xfffffffc00f08947 */ /* 0x008fea000383ffff */
[----:B------:R-:W-:Y:S05]  /*c500*/  BRA `(.L_x_26) ;  /* 0xffffff5400e07947 */ /* 0x000fea000383ffff */
.L_x_36:
[----:B-1----:R-:W-:-:S07]  /*c510*/  MOV R0, UR7 ;  /* 0x0000000700007c02 */ /* 0x002fce0008000f00 */
.L_x_189:
[----:B-1----:R1:W2:Y:S02]  /*c520*/  SYNCS.PHASECHK.TRANS64.TRYWAIT P0, [R0+URZ+0x10], R3 ;  /* 0x00001003000075a7 */ /* 0x0022a400080011ff */
[----:B--2---:R-:W-:Y:S05]  /*c530*/  @!P0 NANOSLEEP.SYNCS 0x989680 ;  /* 0x009896800000895d */ /* 0x004fea0003900000 */
[----:B------:R-:W2:Y:S02]  /*c540*/  @!P0 SYNCS.PHASECHK.TRANS64 P0, [R0+URZ+0x10], R3 ;  /* 0x00001003000085a7 */ /* 0x000ea400080010ff */
[----:B--2---:R-:W-:Y:S05]  /*c550*/  @!P0 BRA `(.L_x_189) ;  /* 0xfffffffc00f08947 */ /* 0x004fea000383ffff */
[----:B------:R-:W-:Y:S05]  /*c560*/  BRA `(.L_x_35) ;  /* 0xffffff5c003c7947 */ /* 0x000fea000383ffff */
.L_x_43:
[----:B-1----:R1:W4:Y:S02]  /*c570*/  SYNCS.PHASECHK.TRANS64.TRYWAIT P0, [R3+URZ+0x70], R0 ;  /* 0x00007000030075a7 */ /* 0x00232400080011ff */
[----:B----4-:R-:W-:Y:S05]  /*c580*/  @!P0 NANOSLEEP.SYNCS 0x989680 ;  /* 0x009896800000895d */ /* 0x010fea0003900000 */
[----:B------:R-:W4:Y:S02]  /*c590*/  @!P0 SYNCS.PHASECHK.TRANS64 P0, [R3+URZ+0x70], R0 ;  /* 0x00007000030085a7 */ /* 0x000f2400080010ff */
[----:B----4-:R-:W-:Y:S05]  /*c5a0*/  @!P0 BRA `(.L_x_43) ;  /* 0xfffffffc00f08947 */ /* 0x010fea000383ffff */
[----:B------:R-:W-:Y:S05]  /*c5b0*/  BRA `(.L_x_190) ;  /* 0xffffff6000787947 */ /* 0x000fea000383ffff */
.L_x_47:
[----:B------:R-:W-:-:S07]  /*c5c0*/  MOV R0, UR4 ;  /* 0x0000000400007c02 */ /* 0x000fce0008000f00 */
.L_x_191:
[----:B-1----:R1:W2:Y:S02]  /*c5d0*/  SYNCS.PHASECHK.TRANS64.TRYWAIT P0, [R0+URZ], R2 ;  /* 0x00000002000075a7 */ /* 0x0022a400080011ff */
[----:B--2---:R-:W-:Y:S05]  /*c5e0*/  @!P0 NANOSLEEP.SYNCS 0x989680 ;  /* 0x009896800000895d */ /* 0x004fea0003900000 */
[----:B------:R-:W2:Y:S02]  /*c5f0*/  @!P0 SYNCS.PHASECHK.TRANS64 P0, [R0+URZ], R2 ;  /* 0x00000002000085a7 */ /* 0x000ea400080010ff */
[----:B--2---:R-:W-:Y:S05]  /*c600*/  @!P0 BRA `(.L_x_191) ;  /* 0xfffffffc00f08947 */ /* 0x004fea000383ffff */
[----:B------:R-:W-:Y:S05]  /*c610*/  BRA `(.L_x_192) ;  /* 0xffffff6800247947 */ /* 0x000fea000383ffff */
.L_x_50:
[----:B--2---:R2:W3:Y:S02]  /*c620*/  SYNCS.PHASECHK.TRANS64.TRYWAIT P0, [R0+URZ+0xd0], R8 ;  /* 0x0000d008000075a7 */ /* 0x0044e400080011ff */
[----:B---3--:R-:W-:Y:S05]  /*c630*/  @!P0 NANOSLEEP.SYNCS 0x989680 ;  /* 0x009896800000895d */ /* 0x008fea0003900000 */
[----:B------:R-:W3:Y:S02]  /*c640*/  @!P0 SYNCS.PHASECHK.TRANS64 P0, [R0+URZ+0xd0], R8 ;  /* 0x0000d008000085a7 */ /* 0x000ee400080010ff */
[----:B---3--:R-:W-:Y:S05]  /*c650*/  @!P0 BRA `(.L_x_50) ;  /* 0xfffffffc00f08947 */ /* 0x008fea000383ffff */
[----:B------:R-:W-:Y:S05]  /*c660*/  BRA `(.L_x_193) ;  /* 0xffffff6800847947 */ /* 0x000fea000383ffff */
.L_x_51:
[----:B------:R-:W-:-:S07]  /*c670*/  MOV R0, UR4 ;  /* 0x0000000400007c02 */ /* 0x000fce0008000f00 */
.L_x_194:
[----:B--2---:R2:W3:Y:S02]  /*c680*/  SYNCS.PHASECHK.TRANS64.TRYWAIT P0, [R0+URZ+0x80], R9 ;  /* 0x00008009000075a7 */ /* 0x0044e400080011ff */
[----:B---3--:R-:W-:Y:S05]  /*c690*/  @!P0 NANOSLEEP.SYNCS 0x989680 ;  /* 0x009896800000895d */ /* 0x008fea0003900000 */
[----:B------:R-:W3:Y:S02]  /*c6a0*/  @!P0 SYNCS.PHASECHK.TRANS64 P0, [R0+URZ+0x80], R9 ;  /* 0x00008009000085a7 */ /* 0x000ee400080010ff */
[----:B---3--:R-:W-:Y:S05]  /*c6b0*/  @!P0 BRA `(.L_x_194) ;  /* 0xfffffffc00f08947 */ /* 0x008fea000383ffff */
[----:B------:R-:W-:Y:S05]  /*c6c0*/  BRA `(.L_x_195) ;  /* 0xffffff6800947947 */ /* 0x000fea000383ffff */
.L_x_52:
[----:B--2---:R2:W3:Y:S02]  /*c6d0*/  SYNCS.PHASECHK.TRANS64.TRYWAIT P1, [R0+URZ+0x70], R8 ;  /* 0x00007008000075a7 */ /* 0x0044e400080211ff */
[----:B---3--:R-:W-:Y:S05]  /*c6e0*/  @!P1 NANOSLEEP.SYNCS 0x989680 ;  /* 0x009896800000995d */ /* 0x008fea0003900000 */
[----:B------:R-:W3:Y:S02]  /*c6f0*/  @!P1 SYNCS.PHASECHK.TRANS64 P1, [R0+URZ+0x70], R8 ;  /* 0x00007008000095a7 */ /* 0x000ee400080210ff */
[----:B---3--:R-:W-:Y:S05]  /*c700*/  @!P1 BRA `(.L_x_52) ;  /* 0xfffffffc00f09947 */ /* 0x008fea000383ffff */
[----:B------:R-:W-:Y:S05]  /*c710*/  BRA `(.L_x_196) ;  /* 0xffffff6800c47947 */ /* 0x000fea000383ffff */
.L_x_55:
[----:B------:R-:W-:-:S07]  /*c720*/  MOV R0, UR4 ;  /* 0x0000000400007c02 */ /* 0x000fce0008000f00 */
.L_x_197:
[----:B--2---:R2:W3:Y:S02]  /*c730*/  SYNCS.PHASECHK.TRANS64.TRYWAIT P0, [R0+URZ+0x80], R2 ;  /* 0x00008002000075a7 */ /* 0x0044e400080011ff */
[----:B---3--:R-:W-:Y:S05]  /*c740*/  @!P0 NANOSLEEP.SYNCS 0x989680 ;  /* 0x009896800000895d */ /* 0x008fea0003900000 */
[----:B------:R-:W3:Y:S02]  /*c750*/  @!P0 SYNCS.PHASECHK.TRANS64 P0, [R0+URZ+0x80], R2 ;  /* 0x00008002000085a7 */ /* 0x000ee400080010ff */
[----:B---3--:R-:W-:Y:S05]  /*c760*/  @!P0 BRA `(.L_x_197) ;  /* 0xfffffffc00f08947 */ /* 0x008fea000383ffff */
[----:B------:R-:W-:Y:S05]  /*c770*/  BRA `(.L_x_54) ;  /* 0xffffff6c00187947 */ /* 0x000fea000383ffff */
.L_x_64:
[----:B--2---:R-:W-:-:S04]  /*c780*/  MOV R7, UR5 ;  /* 0x0000000500077c02 */ /* 0x004fc80008000f00 */
[----:B------:R2:W3:Y:S03]  /*c790*/  SYNCS.PHASECHK.TRANS64.TRYWAIT P0, [R7+URZ+0x8], R8 ;  /* 0x00000808070075a7 */ /* 0x0004e600080011ff */
[----:B---3--:R-:W-:Y:S05]  /*c7a0*/  @!P0 NANOSLEEP.SYNCS 0x989680 ;  /* 0x009896800000895d */ /* 0x008fea0003900000 */
[----:B------:R-:W3:Y:S02]  /*c7b0*/  @!P0 SYNCS.PHASECHK.TRANS64 P0, [R7+URZ+0x8], R8 ;  /* 0x00000808070085a7 */ /* 0x000ee400080010ff */
[----:B---3--:R-:W-:Y:S05]  /*c7c0*/  @!P0 BRA `(.L_x_64) ;  /* 0xfffffffc00ec8947 */ /* 0x008fea000383ffff */
[----:B------:R-:W-:Y:S05]  /*c7d0*/  BRA `(.L_x_63) ;  /* 0xffffff6c00d47947 */ /* 0x000fea000383ffff */
.L_x_66:
[----:B------:R-:W-:Y:S01]  /*c7e0*/  BSSY B0, `(.L_x_198) ;  /* 0x0000006000007945 */ /* 0x000fe20003800000 */
[----:B------:R-:W-:-:S07]  /*c7f0*/  MOV R15, 0xffffffff ;  /* 0xffffffff000f7802 */ /* 0x000fce0000000f00 */
[----:B-12--5:R-:W-:Y:S05]  /*c800*/  WARPSYNC.COLLECTIVE R15, `(.L_x_199) ;  /* 0x000000000f0c7348 */ /* 0x026fea0003c00000 */
[----:B------:R-:W-:Y:S02]  /*c810*/  ELECT P6, UR79, PT ;  /* 0x00000000004f782f */ /* 0x000fe400038c0000 */
[----:B------:R-:W-:Y:S01]  /*c820*/  MOV R14, UR79 ;  /* 0x0000004f000e7c02 */ /* 0x000fe20008000f00 */
[----:B-12--5:R-:W-:Y:S10]  /*c830*/  ENDCOLLECTIVE ;  /* 0x000000000000791b */ /* 0x026ff40003800000 */
.L_x_199:
[----:B------:R-:W-:Y:S05]  /*c840*/  BSYNC B0 ;  /* 0x0000000000007941 */ /* 0x000fea0003800000 */
.L_x_198:
[----:B------:R-:W-:Y:S01]  /*c850*/  PLOP3.LUT P0, PT, P6, PT, PT, 0x80, 0x8 ;  /* 0x000000000008781c */ /* 0x000fe2000370f070 */
[----:B------:R-:W-:-:S12]  /*c860*/  BRA `(.L_x_200) ;  /* 0xffffff7000047947 */ /* 0x000fd8000383ffff */
.L_x_68:
[----:B--2---:R-:W-:-:S04]  /*c870*/  MOV R5, UR5 ;  /* 0x0000000500057c02 */ /* 0x004fc80008000f00 */
[----:B------:R2:W3:Y:S03]  /*c880*/  SYNCS.PHASECHK.TRANS64.TRYWAIT P0, [R5+URZ+0x8], R6 ;  /* 0x00000806050075a7 */ /* 0x0004e600080011ff */
[----:B---3--:R-:W-:Y:S05]  /*c890*/  @!P0 NANOSLEEP.SYNCS 0x989680 ;  /* 0x009896800000895d */ /* 0x008fea0003900000 */
[----:B------:R-:W3:Y:S02]  /*c8a0*/  @!P0 SYNCS.PHASECHK.TRANS64 P0, [R5+URZ+0x8], R6 ;  /* 0x00000806050085a7 */ /* 0x000ee400080010ff */
[----:B---3--:R-:W-:Y:S05]  /*c8b0*/  @!P0 BRA `(.L_x_68) ;  /* 0xfffffffc00ec8947 */ /* 0x008fea000383ffff */
[----:B------:R-:W-:Y:S05]  /*c8c0*/  BRA `(.L_x_67) ;  /* 0xffffff7000087947 */ /* 0x000fea000383ffff */
.L_x_69:
[----:B-1----:R1:W2:Y:S02]  /*c8d0*/  SYNCS.PHASECHK.TRANS64.TRYWAIT P0, [R3+URZ+0x70], R4 ;  /* 0x00007004030075a7 */ /* 0x0022a400080011ff */
[----:B--2---:R-:W-:Y:S05]  /*c8e0*/  @!P0 NANOSLEEP.SYNCS 0x989680 ;  /* 0x009896800000895d */ /* 0x004fea0003900000 */
[----:B------:R-:W2:Y:S02]  /*c8f0*/  @!P0 SYNCS.PHASECHK.TRANS64 P0, [R3+URZ+0x70], R4 ;  /* 0x00007004030085a7 */ /* 0x000ea400080010ff */
[----:B--2---:R-:W-:Y:S05]  /*c900*/  @!P0 BRA `(.L_x_69) ;  /* 0xfffffffc00f08947 */ /* 0x004fea000383ffff */
[----:B------:R-:W-:Y:S05]  /*c910*/  BRA `(.L_x_201) ;  /* 0xffffff7400187947 */ /* 0x000fea000383ffff */
.L_x_71:
[----:B------:R-:W-:-:S13]  /*c920*/  R2UR UR4, R4 ;  /* 0x00000000040472ca */ /* 0x000fda00000e0000 */
[----:B------:R-:W-:-:S07]  /*c930*/  MOV R3, UR4 ;  /* 0x0000000400037c02 */ /* 0x000fce0008000f00 */
.L_x_202:
[----:B-1----:R1:W2:Y:S02]  /*c940*/  SYNCS.PHASECHK.TRANS64.TRYWAIT P0, [R3+URZ+0xb0], R5 ;  /* 0x0000b005030075a7 */ /* 0x0022a400080011ff */
[----:B--2---:R-:W-:Y:S05]  /*c950*/  @!P0 NANOSLEEP.SYNCS 0x989680 ;  /* 0x009896800000895d */ /* 0x004fea0003900000 */
[----:B------:R-:W2:Y:S02]  /*c960*/  @!P0 SYNCS.PHASECHK.TRANS64 P0, [R3+URZ+0xb0], R5 ;  /* 0x0000b005030085a7 */ /* 0x000ea400080010ff */
[----:B--2---:R-:W-:Y:S05]  /*c970*/  @!P0 BRA `(.L_x_202) ;  /* 0xfffffffc00f08947 */ /* 0x004fea000383ffff */
[----:B------:R-:W-:Y:S05]  /*c980*/  BRA `(.L_x_203) ;  /* 0xffffff74006c7947 */ /* 0x000fea000383ffff */
.L_x_74:
[----:B------:R-:W-:Y:S07]  /*c990*/  MOV R3, UR5 ;  /* 0x0000000500037c02 */ /* 0x000fee0008000f00 */
.L_x_204:
[----:B-1----:R1:W2:Y:S02]  /*c9a0*/  SYNCS.PHASECHK.TRANS64.TRYWAIT P0, [R3+URZ], R5 ;  /* 0x00000005030075a7 */ /* 0x0022a400080011ff */
[----:B--2---:R-:W-:Y:S05]  /*c9b0*/  @!P0 NANOSLEEP.SYNCS 0x989680 ;  /* 0x009896800000895d */ /* 0x004fea0003900000 */
[----:B------:R-:W2:Y:S02]  /*c9c0*/  @!P0 SYNCS.PHASECHK.TRANS64 P0, [R3+URZ], R5 ;  /* 0x00000005030085a7 */ /* 0x000ea400080010ff */
[----:B--2---:R-:W-:Y:S05]  /*c9d0*/  @!P0 BRA `(.L_x_204) ;  /* 0xfffffffc00f08947 */ /* 0x004fea000383ffff */
[----:B------:R-:W-:Y:S05]  /*c9e0*/  BRA `(.L_x_73) ;  /* 0xffffff7400847947 */ /* 0x000fea000383ffff */
.L_x_78:
[----:B-1----:R-:W-:-:S07]  /*c9f0*/  MOV R2, UR4 ;  /* 0x0000000400027c02 */ /* 0x002fce0008000f00 */
.L_x_205:
[----:B-1----:R1:W2:Y:S02]  /*ca00*/  SYNCS.PHASECHK.TRANS64.TRYWAIT P0, [R2+URZ], R3 ;  /* 0x00000003020075a7 */ /* 0x0022a400080011ff */
[----:B--2---:R-:W-:Y:S05]  /*ca10*/  @!P0 NANOSLEEP.SYNCS 0x989680 ;  /* 0x009896800000895d */ /* 0x004fea0003900000 */
[----:B------:R-:W2:Y:S02]  /*ca20*/  @!P0 SYNCS.PHASECHK.TRANS64 P0, [R2+URZ], R3 ;  /* 0x00000003020085a7 */ /* 0x000ea400080010ff */
[----:B--2---:R-:W-:Y:S05]  /*ca30*/  @!P0 BRA `(.L_x_205) ;  /* 0xfffffffc00f08947 */ /* 0x004fea000383ffff */
[----:B------:R-:W-:Y:S05]  /*ca40*/  BRA `(.L_x_206) ;  /* 0xffffff7c009c7947 */ /* 0x000fea000383ffff */
.L_x_79:
[----:B------:R-:W-:-:S07]  /*ca50*/  MOV R2, UR5 ;  /* 0x0000000500027c02 */ /* 0x000fce0008000f00 */
.L_x_207:
[----:B-1----:R1:W2:Y:S02]  /*ca60*/  SYNCS.PHASECHK.TRANS64.TRYWAIT P0, [R2+URZ], R4 ;  /* 0x00000004020075a7 */ /* 0x0022a400080011ff */
[----:B--2---:R-:W-:Y:S05]  /*ca70*/  @!P0 NANOSLEEP.SYNCS 0x989680 ;  /* 0x009896800000895d */ /* 0x004fea0003900000 */
[----:B------:R-:W2:Y:S02]  /*ca80*/  @!P0 SYNCS.PHASECHK.TRANS64 P0, [R2+URZ], R4 ;  /* 0x00000004020085a7 */ /* 0x000ea400080010ff */
[----:B--2---:R-:W-:Y:S05]  /*ca90*/  @!P0 BRA `(.L_x_207) ;  /* 0xfffffffc00f08947 */ /* 0x004fea000383ffff */
[----:B------:R-:W-:Y:S05]  /*caa0*/  BRA `(.L_x_208) ;  /* 0xffffff7c00ac7947 */ /* 0x000fea000383ffff */
.L_x_80:
[----:B------:R-:W-:-:S07]  /*cab0*/  MOV R2, UR5 ;  /* 0x0000000500027c02 */ /* 0x000fce0008000f00 */
.L_x_209:
[----:B-1----:R1:W2:Y:S02]  /*cac0*/  SYNCS.PHASECHK.TRANS64.TRYWAIT P0, [R2+URZ], R4 ;  /* 0x00000004020075a7 */ /* 0x0022a400080011ff */
[----:B--2---:R-:W-:Y:S05]  /*cad0*/  @!P0 NANOSLEEP.SYNCS 0x989680 ;  /* 0x009896800000895d */ /* 0x004fea0003900000 */
[----:B------:R-:W2:Y:S02]  /*cae0*/  @!P0 SYNCS.PHASECHK.TRANS64 P0, [R2+URZ], R4 ;  /* 0x00000004020085a7 */ /* 0x000ea400080010ff */
[----:B--2---:R-:W-:Y:S05]  /*caf0*/  @!P0 BRA `(.L_x_209) ;  /* 0xfffffffc00f08947 */ /* 0x004fea000383ffff */
[----:B------:R-:W-:Y:S05]  /*cb00*/  BRA `(.L_x_210) ;  /* 0xffffff7c00b87947 */ /* 0x000fea000383ffff */
.L_x_83:
[----:B------:R-:W-:-:S07]  /*cb10*/  MOV R2, UR62 ;  /* 0x0000003e00027c02 */ /* 0x000fce0008000f00 */
.L_x_211:
[----:B-1----:R1:W2:Y:S02]  /*cb20*/  SYNCS.PHASECHK.TRANS64.TRYWAIT P1, [R2+URZ+0xf0], R3 ;  /* 0x0000f003020075a7 */ /* 0x0022a400080211ff */
[----:B--2---:R-:W-:Y:S05]  /*cb30*/  @!P1 NANOSLEEP.SYNCS 0x989680 ;  /* 0x009896800000995d */ /* 0x004fea0003900000 */
[----:B------:R-:W2:Y:S02]  /*cb40*/  @!P1 SYNCS.PHASECHK.TRANS64 P1, [R2+URZ+0xf0], R3 ;  /* 0x0000f003020095a7 */ /* 0x000ea400080210ff */
[----:B--2---:R-:W-:Y:S05]  /*cb50*/  @!P1 BRA `(.L_x_211) ;  /* 0xfffffffc00f09947 */ /* 0x004fea000383ffff */
[----:B------:R-:W-:Y:S05]  /*cb60*/  BRA `(.L_x_212) ;  /* 0xffffff8000087947 */ /* 0x000fea000383ffff */
.L_x_88:
[----:B---3--:R3:W4:Y:S02]  /*cb70*/  SYNCS.PHASECHK.TRANS64.TRYWAIT P0, [R12+URZ+0x70], R0 ;  /* 0x000070000c0075a7 */ /* 0x00872400080011ff */
[----:B----4-:R-:W-:Y:S05]  /*cb80*/  @!P0 NANOSLEEP.SYNCS 0x989680 ;  /* 0x009896800000895d */ /* 0x010fea0003900000 */
[----:B------:R-:W4:Y:S02]  /*cb90*/  @!P0 SYNCS.PHASECHK.TRANS64 P0, [R12+URZ+0x70], R0 ;  /* 0x000070000c0085a7 */ /* 0x000f2400080010ff */
[----:B----4-:R-:W-:Y:S05]  /*cba0*/  @!P0 BRA `(.L_x_88) ;  /* 0xfffffffc00f08947 */ /* 0x010fea000383ffff */
[----:B------:R-:W-:Y:S05]  /*cbb0*/  BRA `(.L_x_213) ;  /* 0xffffff8400307947 */ /* 0x000fea000383ffff */
.L_x_91:
[----:B-1----:R-:W-:Y:S07]  /*cbc0*/  MOV R0, UR21 ;  /* 0x0000001500007c02 */ /* 0x002fee0008000f00 */
.L_x_214:
[----:B-1----:R1:W3:Y:S02]  /*cbd0*/  SYNCS.PHASECHK.TRANS64.TRYWAIT P2, [R0+URZ+0x68], R6 ;  /* 0x00006806000075a7 */ /* 0x0022e400080411ff */
[----:B---3--:R-:W-:Y:S05]  /*cbe0*/  @!P2 NANOSLEEP.SYNCS 0x989680 ;  /* 0x009896800000a95d */ /* 0x008fea0003900000 */
[----:B------:R-:W3:Y:S02]  /*cbf0*/  @!P2 SYNCS.PHASECHK.TRANS64 P2, [R0+URZ+0x68], R6 ;  /* 0x000068060000a5a7 */ /* 0x000ee400080410ff */
[----:B---3--:R-:W-:Y:S05]  /*cc00*/  @!P2 BRA `(.L_x_214) ;  /* 0xfffffffc00f0a947 */ /* 0x008fea000383ffff */
[----:B------:R-:W-:Y:S05]  /*cc10*/  BRA `(.L_x_90) ;  /* 0xffffff88009c7947 */ /* 0x000fea000383ffff */
.L_x_94:
[----:B------:R-:W-:Y:S07]  /*cc20*/  MOV R0, UR21 ;  /* 0x0000001500007c02 */ /* 0x000fee0008000f00 */
.L_x_215:
[----:B-1----:R1:W3:Y:S02]  /*cc30*/  SYNCS.PHASECHK.TRANS64.TRYWAIT P0, [R0+URZ+0x40], R10 ;  /* 0x0000400a000075a7 */ /* 0x0022e400080011ff */
[----:B---3--:R-:W-:Y:S05]  /*cc40*/  @!P0 NANOSLEEP.SYNCS 0x989680 ;  /* 0x009896800000895d */ /* 0x008fea0003900000 */
[----:B------:R-:W3:Y:S02]  /*cc50*/  @!P0 SYNCS.PHASECHK.TRANS64 P0, [R0+URZ+0x40], R10 ;  /* 0x0000400a000085a7 */ /* 0x000ee400080010ff */
[----:B---3--:R-:W-:Y:S05]  /*cc60*/  @!P0 BRA `(.L_x_215) ;  /* 0xfffffffc00f08947 */ /* 0x008fea000383ffff */
[----:B------:R-:W-:Y:S05]  /*cc70*/  BRA `(.L_x_216) ;  /* 0xffffff8800f87947 */ /* 0x000fea000383ffff */
.L_x_95:
[----:B------:R-:W-:Y:S07]  /*cc80*/  MOV R0, UR21 ;  /* 0x0000001500007c02 */ /* 0x000fee0008000f00 */
.L_x_217:
[----:B-1----:R1:W3:Y:S02]  /*cc90*/  SYNCS.PHASECHK.TRANS64.TRYWAIT P0, [R0+URZ+0x48], R10 ;  /* 0x0000480a000075a7 */ /* 0x0022e400080011ff */
[----:B---3--:R-:W-:Y:S05]  /*cca0*/  @!P0 NANOSLEEP.SYNCS 0x989680 ;  /* 0x009896800000895d */ /* 0x008fea0003900000 */
[----:B------:R-:W3:Y:S02]  /*ccb0*/  @!P0 SYNCS.PHASECHK.TRANS64 P0, [R0+URZ+0x48], R10 ;  /* 0x0000480a000085a7 */ /* 0x000ee400080010ff */
[----:B---3--:R-:W-:Y:S05]  /*ccc0*/  @!P0 BRA `(.L_x_217) ;  /* 0xfffffffc00f08947 */ /* 0x008fea000383ffff */
[----:B------:R-:W-:Y:S05]  /*ccd0*/  BRA `(.L_x_218) ;  /* 0xffffff8c00347947 */ /* 0x000fea000383ffff */
.L_x_96:
[----:B------:R-:W-:Y:S07]  /*cce0*/  MOV R0, UR21 ;  /* 0x0000001500007c02 */ /* 0x000fee0008000f00 */
.L_x_219:
[----:B-1----:R1:W3:Y:S02]  /*ccf0*/  SYNCS.PHASECHK.TRANS64.TRYWAIT P0, [R0+URZ+0x50], R10 ;  /* 0x0000500a000075a7 */ /* 0x0022e400080011ff */
[----:B---3--:R-:W-:Y:S05]  /*cd00*/  @!P0 NANOSLEEP.SYNCS 0x989680 ;  /* 0x009896800000895d */ /* 0x008fea0003900000 */
[----:B------:R-:W3:Y:S02]  /*cd10*/  @!P0 SYNCS.PHASECHK.TRANS64 P0, [R0+URZ+0x50], R10 ;  /* 0x0000500a000085a7 */ /* 0x000ee400080010ff */
[----:B---3--:R-:W-:Y:S05]  /*cd20*/  @!P0 BRA `(.L_x_219) ;  /* 0xfffffffc00f08947 */ /* 0x008fea000383ffff */
[----:B------:R-:W-:Y:S05]  /*cd30*/  BRA `(.L_x_220) ;  /* 0xffffff8c00787947 */ /* 0x000fea000383ffff */
.L_x_97:
[----:B------:R-:W-:Y:S07]  /*cd40*/  MOV R0, UR21 ;  /* 0x0000001500007c02 */ /* 0x000fee0008000f00 */
.L_x_221:
[----:B-1----:R1:W3:Y:S02]  /*cd50*/  SYNCS.PHASECHK.TRANS64.TRYWAIT P0, [R0+URZ+0x58], R10 ;  /* 0x0000580a000075a7 */ /* 0x0022e400080011ff */
[----:B---3--:R-:W-:Y:S05]  /*cd60*/  @!P0 NANOSLEEP.SYNCS 0x989680 ;  /* 0x009896800000895d */ /* 0x008fea0003900000 */
[----:B------:R-:W3:Y:S02]  /*cd70*/  @!P0 SYNCS.PHASECHK.TRANS64 P0, [R0+URZ+0x58], R10 ;  /* 0x0000580a000085a7 */ /* 0x000ee400080010ff */
[----:B---3--:R-:W-:Y:S05]  /*cd80*/  @!P0 BRA `(.L_x_221) ;  /* 0xfffffffc00f08947 */ /* 0x008fea000383ffff */
[----:B------:R-:W-:Y:S05]  /*cd90*/  BRA `(.L_x_222) ;  /* 0xffffff8c00bc7947 */ /* 0x000fea000383ffff */
.L_x_98:
[----:B------:R-:W-:Y:S07]  /*cda0*/  MOV R0, UR21 ;  /* 0x0000001500007c02 */ /* 0x000fee0008000f00 */
.L_x_223:
[----:B-1----:R1:W3:Y:S02]  /*cdb0*/  SYNCS.PHASECHK.TRANS64.TRYWAIT P0, [R0+URZ+0x40], R9 ;  /* 0x00004009000075a7 */ /* 0x0022e400080011ff */
[----:B---3--:R-:W-:Y:S05]  /*cdc0*/  @!P0 NANOSLEEP.SYNCS 0x989680 ;  /* 0x009896800000895d */ /* 0x008fea0003900000 */
[----:B------:R-:W3:Y:S02]  /*cdd0*/  @!P0 SYNCS.PHASECHK.TRANS64 P0, [R0+URZ+0x40], R9 ;  /* 0x00004009000085a7 */ /* 0x000ee400080010ff */
[----:B---3--:R-:W-:Y:S05]  /*cde0*/  @!P0 BRA `(.L_x_223) ;  /* 0xfffffffc00f08947 */ /* 0x008fea000383ffff */
[----:B------:R-:W-:Y:S05]  /*cdf0*/  BRA `(.L_x_224) ;  /* 0xffffff9000047947 */ /* 0x000fea000383ffff */
.L_x_99:
[----:B------:R-:W-:Y:S07]  /*ce00*/  MOV R0, UR21 ;  /* 0x0000001500007c02 */ /* 0x000fee0008000f00 */
.L_x_225:
[----:B-1----:R1:W3:Y:S02]  /*ce10*/  SYNCS.PHASECHK.TRANS64.TRYWAIT P0, [R0+URZ+0x48], R9 ;  /* 0x00004809000075a7 */ /* 0x0022e400080011ff */
[----:B---3--:R-:W-:Y:S05]  /*ce20*/  @!P0 NANOSLEEP.SYNCS 0x989680 ;  /* 0x009896800000895d */ /* 0x008fea0003900000 */
[----:B------:R-:W3:Y:S02]  /*ce30*/  @!P0 SYNCS.PHASECHK.TRANS64 P0, [R0+URZ+0x48], R9 ;  /* 0x00004809000085a7 */ /* 0x000ee400080010ff */
[----:B---3--:R-:W-:Y:S05]  /*ce40*/  @!P0 BRA `(.L_x_225) ;  /* 0xfffffffc00f08947 */ /* 0x008fea000383ffff */
[----:B------:R-:W-:Y:S05]  /*ce50*/  BRA `(.L_x_226) ;  /* 0xffffff90004c7947 */ /* 0x000fea000383ffff */
.L_x_100:
[----:B------:R-:W-:Y:S07]  /*ce60*/  MOV R0, UR21 ;  /* 0x0000001500007c02 */ /* 0x000fee0008000f00 */
.L_x_227:
[----:B-1----:R1:W3:Y:S02]  /*ce70*/  SYNCS.PHASECHK.TRANS64.TRYWAIT P0, [R0+URZ+0x50], R9 ;  /* 0x00005009000075a7 */ /* 0x0022e400080011ff */
[----:B---3--:R-:W-:Y:S05]  /*ce80*/  @!P0 NANOSLEEP.SYNCS 0x989680 ;  /* 0x009896800000895d */ /* 0x008fea0003900000 */
[----:B------:R-:W3:Y:S02]  /*ce90*/  @!P0 SYNCS.PHASECHK.TRANS64 P0, [R0+URZ+0x50], R9 ;  /* 0x00005009000085a7 */ /* 0x000ee400080010ff */
[----:B---3--:R-:W-:Y:S05]  /*cea0*/  @!P0 BRA `(.L_x_227) ;  /* 0xfffffffc00f08947 */ /* 0x008fea000383ffff */
[----:B------:R-:W-:Y:S05]  /*ceb0*/  BRA `(.L_x_228) ;  /* 0xffffff9000947947 */ /* 0x000fea000383ffff */
.L_x_101:
[----:B------:R-:W-:Y:S07]  /*cec0*/  MOV R0, UR21 ;  /* 0x0000001500007c02 */ /* 0x000fee0008000f00 */
.L_x_229:
[----:B-1----:R1:W3:Y:S02]  /*ced0*/  SYNCS.PHASECHK.TRANS64.TRYWAIT P0, [R0+URZ+0x58], R9 ;  /* 0x00005809000075a7 */ /* 0x0022e400080011ff */
[----:B---3--:R-:W-:Y:S05]  /*cee0*/  @!P0 NANOSLEEP.SYNCS 0x989680 ;  /* 0x009896800000895d */ /* 0x008fea0003900000 */
[----:B------:R-:W3:Y:S02]  /*cef0*/  @!P0 SYNCS.PHASECHK.TRANS64 P0, [R0+URZ+0x58], R9 ;  /* 0x00005809000085a7 */ /* 0x000ee400080010ff */
[----:B---3--:R-:W-:Y:S05]  /*cf00*/  @!P0 BRA `(.L_x_229) ;  /* 0xfffffffc00f08947 */ /* 0x008fea000383ffff */
[----:B------:R-:W-:Y:S05]  /*cf10*/  BRA `(.L_x_230) ;  /* 0xffffff9000d87947 */ /* 0x000fea000383ffff */
.L_x_103:
[----:B------:R-:W-:-:S07]  /*cf20*/  MOV R0, UR21 ;  /* 0x0000001500007c02 */ /* 0x000fce0008000f00 */
.L_x_231:
[----:B-1----:R1:W4:Y:S02]  /*cf30*/  SYNCS.PHASECHK.TRANS64.TRYWAIT P0, [R0+URZ+0x40], R10 ;  /* 0x0000400a000075a7 */ /* 0x00232400080011ff */
[----:B----4-:R-:W-:Y:S05]  /*cf40*/  @!P0 NANOSLEEP.SYNCS 0x989680 ;  /* 0x009896800000895d */ /* 0x010fea0003900000 */
[----:B------:R-:W4:Y:S02]  /*cf50*/  @!P0 SYNCS.PHASECHK.TRANS64 P0, [R0+URZ+0x40], R10 ;  /* 0x0000400a000085a7 */ /* 0x000f2400080010ff */
[----:B----4-:R-:W-:Y:S05]  /*cf60*/  @!P0 BRA `(.L_x_231) ;  /* 0xfffffffc00f08947 */ /* 0x010fea000383ffff */
[----:B------:R-:W-:Y:S05]  /*cf70*/  BRA `(.L_x_232) ;  /* 0xffffff9400487947 */ /* 0x000fea000383ffff */
.L_x_104:
[----:B-1----:R-:W-:-:S07]  /*cf80*/  MOV R0, UR21 ;  /* 0x0000001500007c02 */ /* 0x002fce0008000f00 */
.L_x_233:
[----:B-1----:R1:W4:Y:S02]  /*cf90*/  SYNCS.PHASECHK.TRANS64.TRYWAIT P0, [R0+URZ+0x48], R10 ;  /* 0x0000480a000075a7 */ /* 0x00232400080011ff */
[----:B----4-:R-:W-:Y:S05]  /*cfa0*/  @!P0 NANOSLEEP.SYNCS 0x989680 ;  /* 0x009896800000895d */ /* 0x010fea0003900000 */
[----:B------:R-:W4:Y:S02]  /*cfb0*/  @!P0 SYNCS.PHASECHK.TRANS64 P0, [R0+URZ+0x48], R10 ;  /* 0x0000480a000085a7 */ /* 0x000f2400080010ff */
[----:B----4-:R-:W-:Y:S05]  /*cfc0*/  @!P0 BRA `(.L_x_233) ;  /* 0xfffffffc00f08947 */ /* 0x010fea000383ffff */
[----:B------:R-:W-:Y:S05]  /*cfd0*/  BRA `(.L_x_234) ;  /* 0xffffff9400387947 */ /* 0x000fea000383ffff */
.L_x_105:
[----:B------:R-:W-:-:S07]  /*cfe0*/  MOV R2, UR21 ;  /* 0x0000001500027c02 */ /* 0x000fce0008000f00 */
.L_x_235:
[----:B-1----:R1:W4:Y:S02]  /*cff0*/  SYNCS.PHASECHK.TRANS64.TRYWAIT P0, [R2+URZ+0x50], R10 ;  /* 0x0000500a020075a7 */ /* 0x00232400080011ff */
[----:B----4-:R-:W-:Y:S05]  /*d000*/  @!P0 NANOSLEEP.SYNCS 0x989680 ;  /* 0x009896800000895d */ /* 0x010fea0003900000 */
[----:B------:R-:W4:Y:S02]  /*d010*/  @!P0 SYNCS.PHASECHK.TRANS64 P0, [R2+URZ+0x50], R10 ;  /* 0x0000500a020085a7 */ /* 0x000f2400080010ff */
[----:B----4-:R-:W-:Y:S05]  /*d020*/  @!P0 BRA `(.L_x_235) ;  /* 0xfffffffc00f08947 */ /* 0x010fea000383ffff */
[----:B------:R-:W-:Y:S05]  /*d030*/  BRA `(.L_x_236) ;  /* 0xffffff94002c7947 */ /* 0x000fea000383ffff */
.L_x_107:
[----:B--2---:R2:W3:Y:S02]  /*d040*/  SYNCS.PHASECHK.TRANS64.TRYWAIT P0, [R0+URZ+0x70], R2 ;  /* 0x00007002000075a7 */ /* 0x0044e400080011ff */
[----:B---3--:R-:W-:Y:S05]  /*d050*/  @!P0 NANOSLEEP.SYNCS 0x989680 ;  /* 0x009896800000895d */ /* 0x008fea0003900000 */
[----:B------:R-:W3:Y:S02]  /*d060*/  @!P0 SYNCS.PHASECHK.TRANS64 P0, [R0+URZ+0x70], R2 ;  /* 0x00007002000085a7 */ /* 0x000ee400080010ff */
[----:B---3--:R-:W-:Y:S05]  /*d070*/  @!P0 BRA `(.L_x_107) ;  /* 0xfffffffc00f08947 */ /* 0x008fea000383ffff */
[----:B------:R-:W-:Y:S05]  /*d080*/  BRA `(.L_x_237) ;  /* 0xffffff9400e87947 */ /* 0x000fea000383ffff */
.L_x_118:
[----:B-1----:R-:W-:Y:S04]  /*d090*/  MOV R2, UR43 ;  /* 0x0000002b00027c02 */ /* 0x002fe80008000f00 */
[----:B------:R1:W2:Y:S03]  /*d0a0*/  SYNCS.PHASECHK.TRANS64.TRYWAIT P0, [R2+URZ+0x20], R3 ;  /* 0x00002003020075a7 */ /* 0x0002a600080011ff */
[----:B--2---:R-:W-:Y:S05]  /*d0b0*/  @!P0 NANOSLEEP.SYNCS 0x989680 ;  /* 0x009896800000895d */ /* 0x004fea0003900000 */
[----:B------:R-:W2:Y:S02]  /*d0c0*/  @!P0 SYNCS.PHASECHK.TRANS64 P0, [R2+URZ+0x20], R3 ;  /* 0x00002003020085a7 */ /* 0x000ea400080010ff */
[----:B--2---:R-:W-:Y:S05]  /*d0d0*/  @!P0 BRA `(.L_x_118) ;  /* 0xfffffffc00ec8947 */ /* 0x004fea000383ffff */
[----:B------:R-:W-:Y:S05]  /*d0e0*/  BRA `(.L_x_117) ;  /* 0xffffffa400407947 */ /* 0x000fea000383ffff */
.L_x_120:
[----:B-1----:R1:W4:Y:S02]  /*d0f0*/  SYNCS.PHASECHK.TRANS64.TRYWAIT P1, [R74+URZ+0x90], R0 ;  /* 0x000090004a0075a7 */ /* 0x00232400080211ff */
[----:B----4-:R-:W-:Y:S05]  /*d100*/  @!P1 NANOSLEEP.SYNCS 0x989680 ;  /* 0x009896800000995d */ /* 0x010fea0003900000 */
[----:B------:R-:W4:Y:S02]  /*d110*/  @!P1 SYNCS.PHASECHK.TRANS64 P1, [R74+URZ+0x90], R0 ;  /* 0x000090004a0095a7 */ /* 0x000f2400080210ff */
[----:B----4-:R-:W-:Y:S05]  /*d120*/  @!P1 BRA `(.L_x_120) ;  /* 0xfffffffc00f09947 */ /* 0x010fea000383ffff */
[----:B------:R-:W-:Y:S05]  /*d130*/  BRA `(.L_x_119) ;  /* 0xffffffa400687947 */ /* 0x000fea000383ffff */
.L_x_129:
[----:B-1----:R1:W3:Y:S02]  /*d140*/  SYNCS.PHASECHK.TRANS64.TRYWAIT P0, [R2+URZ+0x20], R0 ;  /* 0x00002000020075a7 */ /* 0x0022e400080011ff */
[----:B---3--:R-:W-:Y:S05]  /*d150*/  @!P0 NANOSLEEP.SYNCS 0x989680 ;  /* 0x009896800000895d */ /* 0x008fea0003900000 */
[----:B------:R-:W3:Y:S02]  /*d160*/  @!P0 SYNCS.PHASECHK.TRANS64 P0, [R2+URZ+0x20], R0 ;  /* 0x00002000020085a7 */ /* 0x000ee400080010ff */
[----:B---3--:R-:W-:Y:S05]  /*d170*/  @!P0 BRA `(.L_x_129) ;  /* 0xfffffffc00f08947 */ /* 0x008fea000383ffff */
[----:B------:R-:W-:Y:S05]  /*d180*/  BRA `(.L_x_128) ;  /* 0xffffffac00847947 */ /* 0x000fea000383ffff */
.L_x_137:
[----:B-1----:R1:W3:Y:S02]  /*d190*/  SYNCS.PHASECHK.TRANS64.TRYWAIT P0, [R0+URZ+0x20], R6 ;  /* 0x00002006000075a7 */ /* 0x0022e400080011ff */
[----:B---3--:R-:W-:Y:S05]  /*d1a0*/  @!P0 NANOSLEEP.SYNCS 0x989680 ;  /* 0x009896800000895d */ /* 0x008fea0003900000 */
[----:B------:R-:W3:Y:S02]  /*d1b0*/  @!P0 SYNCS.PHASECHK.TRANS64 P0, [R0+URZ+0x20], R6 ;  /* 0x00002006000085a7 */ /* 0x000ee400080010ff */
[----:B---3--:R-:W-:Y:S05]  /*d1c0*/  @!P0 BRA `(.L_x_137) ;  /* 0xfffffffc00f08947 */ /* 0x008fea000383ffff */
[----:B------:R-:W-:Y:S05]  /*d1d0*/  BRA `(.L_x_136) ;  /* 0xffffffb400c47947 */ /* 0x000fea000383ffff */
.L_x_145:
[----:B-1----:R1:W3:Y:S02]  /*d1e0*/  SYNCS.PHASECHK.TRANS64.TRYWAIT P0, [R0+URZ+0x20], R6 ;  /* 0x00002006000075a7 */ /* 0x0022e400080011ff */
[----:B---3--:R-:W-:Y:S05]  /*d1f0*/  @!P0 NANOSLEEP.SYNCS 0x989680 ;  /* 0x009896800000895d */ /* 0x008fea0003900000 */
[----:B------:R-:W3:Y:S02]  /*d200*/  @!P0 SYNCS.PHASECHK.TRANS64 P0, [R0+URZ+0x20], R6 ;  /* 0x00002006000085a7 */ /* 0x000ee400080010ff */
[----:B---3--:R-:W-:Y:S05]  /*d210*/  @!P0 BRA `(.L_x_145) ;  /* 0xfffffffc00f08947 */ /* 0x008fea000383ffff */
[----:B------:R-:W-:Y:S05]  /*d220*/  BRA `(.L_x_144) ;  /* 0xffffffc000087947 */ /* 0x000fea000383ffff */
.L_x_153:
[----:B-1----:R1:W3:Y:S02]  /*d230*/  SYNCS.PHASECHK.TRANS64.TRYWAIT P0, [R0+URZ+0x20], R6 ;  /* 0x00002006000075a7 */ /* 0x0022e400080011ff */
[----:B---3--:R-:W-:Y:S05]  /*d240*/  @!P0 NANOSLEEP.SYNCS 0x989680 ;  /* 0x009896800000895d */ /* 0x008fea0003900000 */
[----:B------:R-:W3:Y:S02]  /*d250*/  @!P0 SYNCS.PHASECHK.TRANS64 P0, [R0+URZ+0x20], R6 ;  /* 0x00002006000085a7 */ /* 0x000ee400080010ff */
[----:B---3--:R-:W-:Y:S05]  /*d260*/  @!P0 BRA `(.L_x_153) ;  /* 0xfffffffc00f08947 */ /* 0x008fea000383ffff */
[----:B------:R-:W-:Y:S05]  /*d270*/  BRA `(.L_x_152) ;  /* 0xffffffc800587947 */ /* 0x000fea000383ffff */
.L_x_161:
[----:B-1----:R1:W2:Y:S02]  /*d280*/  SYNCS.PHASECHK.TRANS64.TRYWAIT P0, [R0+URZ+0x20], R6 ;  /* 0x00002006000075a7 */ /* 0x0022a400080011ff */
[----:B--2---:R-:W-:Y:S05]  /*d290*/  @!P0 NANOSLEEP.SYNCS 0x989680 ;  /* 0x009896800000895d */ /* 0x004fea0003900000 */
[----:B------:R-:W2:Y:S02]  /*d2a0*/  @!P0 SYNCS.PHASECHK.TRANS64 P0, [R0+URZ+0x20], R6 ;  /* 0x00002006000085a7 */ /* 0x000ea400080010ff */
[----:B--2---:R-:W-:Y:S05]  /*d2b0*/  @!P0 BRA `(.L_x_161) ;  /* 0xfffffffc00f08947 */ /* 0x004fea000383ffff */
[----:B------:R-:W-:Y:S05]  /*d2c0*/  BRA `(.L_x_160) ;  /* 0xffffffd000b87947 */ /* 0x000fea000383ffff */
.L_x_169:
[----:B-1----:R1:W2:Y:S02]  /*d2d0*/  SYNCS.PHASECHK.TRANS64.TRYWAIT P0, [R0+URZ+0x20], R6 ;  /* 0x00002006000075a7 */ /* 0x0022a400080011ff */
[----:B--2---:R-:W-:Y:S05]  /*d2e0*/  @!P0 NANOSLEEP.SYNCS 0x989680 ;  /* 0x009896800000895d */ /* 0x004fea0003900000 */
[----:B------:R-:W2:Y:S02]  /*d2f0*/  @!P0 SYNCS.PHASECHK.TRANS64 P0, [R0+URZ+0x20], R6 ;  /* 0x00002006000085a7 */ /* 0x000ea400080010ff */
[----:B--2---:R-:W-:Y:S05]  /*d300*/  @!P0 BRA `(.L_x_169) ;  /* 0xfffffffc00f08947 */ /* 0x004fea000383ffff */
[----:B------:R-:W-:Y:S05]  /*d310*/  BRA `(.L_x_168) ;  /* 0xffffffdc000c7947 */ /* 0x000fea000383ffff */
.L_x_177:
[----:B-1----:R1:W2:Y:S02]  /*d320*/  SYNCS.PHASECHK.TRANS64.TRYWAIT P0, [R0+URZ+0x20], R77 ;  /* 0x0000204d000075a7 */ /* 0x0022a400080011ff */
[----:B--2---:R-:W-:Y:S05]  /*d330*/  @!P0 NANOSLEEP.SYNCS 0x989680 ;  /* 0x009896800000895d */ /* 0x004fea0003900000 */
[----:B------:R-:W2:Y:S02]  /*d340*/  @!P0 SYNCS.PHASECHK.TRANS64 P0, [R0+URZ+0x20], R77 ;  /* 0x0000204d000085a7 */ /* 0x000ea400080010ff */
[----:B--2---:R-:W-:Y:S05]  /*d350*/  @!P0 BRA `(.L_x_177) ;  /* 0xfffffffc00f08947 */ /* 0x004fea000383ffff */
[----:B------:R-:W-:Y:S05]  /*d360*/  BRA `(.L_x_176) ;  /* 0xffffffe400607947 */ /* 0x000fea000383ffff */
        .weak           $__internal_0_$__cuda_sm10x_tcgen05_guardrail_trap_col_being_dealloced_not_returned_by_alloc
        .type           $__internal_0_$__cuda_sm10x_tcgen05_guardrail_trap_col_being_dealloced_not_returned_by_alloc,@function
        .size           $__internal_0_$__cuda_sm10x_tcgen05_guardrail_trap_col_being_dealloced_not_returned_by_alloc,($__internal_1_$__cuda_sm10x_tcgen05_guardrail_trap_phase_invalid_during_alloc - $__internal_0_$__cuda_sm10x_tcgen05_guardrail_trap_col_being_dealloced_not_returned_by_alloc)
$__internal_0_$__cuda_sm10x_tcgen05_guardrail_trap_col_being_dealloced_not_returned_by_alloc:
[----:B------:R-:W-:Y:S05]  /*d370*/  BPT.TRAP 0x1 ;  /* 0x000000040000795c */ /* 0x000fea0000300000 */
[----:B------:R-:W-:-:S04]  /*d380*/  HFMA2 R3, -RZ, RZ, 0, 0 ;  /* 0x00000000ff037431 */ /* 0x000fc800000001ff */
[----:B------:R-:W-:Y:S05]  /*d390*/  RET.REL.NODEC R2 `(_ZN7cutlass13device_kernelINS_4gemm6kernel13GemmUniversalIN4cute5tupleIJiiiiEEENS1_10collective13CollectiveMmaINS1_35MainloopSm100TmaUmmaWarpSpecializedILi2ELi2ELi4ENS5_IJNS4_1CILi2EEENSA_ILi4EEENSA_ILi1EEEEEEEENS5_IJNSA_ILi256EEENSA_ILi128EEESH_EEENS_10tfloat32_tENS5_IJlSD_lEEESJ_SK_NS4_8TiledMMAINS4_8MMA_AtomIJNS4_23SM100_MMA_TF32_2x1SM_SSISJ_SJ_fLi256ELi128ELNS4_4UMMA5MajorE0ELSP_0ELNSO_7ScaleInE0ELSQ_0EEEEEENS4_6LayoutINS5_IJSD_SD_SD_EEENS5_IJNSA_ILi0EEESV_SV_EEEEENS5_IJNS4_10UnderscoreESY_SY_EEEEENS4_28SM100_TMA_2SM_LOAD_MULTICASTENS4_14ComposedLayoutINS4_7SwizzleILi3ELi4ELi3EEENS4_18smem_ptr_flag_bitsILi32EEENST_INS5_IJNSA_ILi8EEENSA_ILi32EEEEEENS5_IJS18_SD_EEEEEEEvNS4_8identityENS4_18SM100_TMA_2SM_LOADES1C_vS1D_EENS_8epilogue10collective18CollectiveEpilogueINS1G_23Sm100TmaWarpSpecializedILi4ELi2ELi16ELb1ELb0EEEJNS5_IJSH_SH_SH_EEENS5_IJNST_ISH_SD_EENST_INSA_ILi16EEESD_EEEEESJ_SK_SJ_SK_NS1G_6fusion15FusionCallbacksIS1K_NS1Q_17LinearCombinationISJ_fSJ_fLNS_15FloatRoundStyleE2EEES1L_S1P_JEEENS4_5SM1004TMEM4LOAD26SM100_TMEM_LOAD_32dp32b16xENS4_13SM90_TMA_LOADENS12_INS13_ILi2ELi4ELi3EEES16_NST_INS5_IJS17_S1N_EEENS5_IJS1N_SD_EEEEEEENS4_39AutoVectorizingCopyWithAssumedAlignmentILi128EEENS4_14SM90_TMA_STOREES25_S27_S27_EEEvvEEEEvNT_6ParamsE) ;  /* 0xffffff2c02187950 */ /* 0x000fea0003c3ffff */
        .weak           $__internal_1_$__cuda_sm10x_tcgen05_guardrail_trap_phase_invalid_during_alloc
        .type           $__internal_1_$__cuda_sm10x_tcgen05_guardrail_trap_phase_invalid_during_alloc,@function
        .size           $__internal_1_$__cuda_sm10x_tcgen05_guardrail_trap_phase_invalid_during_alloc,($__internal_2_$__cuda_sm10x_tcgen05_guardrail_trap_unallocated_columns_being_dealloced - $__internal_1_$__cuda_sm10x_tcgen05_guardrail_trap_phase_invalid_during_alloc)
$__internal_1_$__cuda_sm10x_tcgen05_guardrail_trap_phase_invalid_during_alloc:
[----:B------:R-:W-:Y:S05]  /*d3a0*/  BPT.TRAP 0x1 ;  /* 0x000000040000795c */ /* 0x000fea0000300000 */
[----:B------:R-:W-:-:S04]  /*d3b0*/  MOV R7, 0x0 ;  /* 0x0000000000077802 */ /* 0x000fc80000000f00 */
[----:B------:R-:W-:Y:S05]  /*d3c0*/  RET.REL.NODEC R6 `(_ZN7cutlass13device_kernelINS_4gemm6kernel13GemmUniversalIN4cute5tupleIJiiiiEEENS1_10collective13CollectiveMmaINS1_35MainloopSm100TmaUmmaWarpSpecializedILi2ELi2ELi4ENS5_IJNS4_1CILi2EEENSA_ILi4EEENSA_ILi1EEEEEEEENS5_IJNSA_ILi256EEENSA_ILi128EEESH_EEENS_10tfloat32_tENS5_IJlSD_lEEESJ_SK_NS4_8TiledMMAINS4_8MMA_AtomIJNS4_23SM100_MMA_TF32_2x1SM_SSISJ_SJ_fLi256ELi128ELNS4_4UMMA5MajorE0ELSP_0ELNSO_7ScaleInE0ELSQ_0EEEEEENS4_6LayoutINS5_IJSD_SD_SD_EEENS5_IJNSA_ILi0EEESV_SV_EEEEENS5_IJNS4_10UnderscoreESY_SY_EEEEENS4_28SM100_TMA_2SM_LOAD_MULTICASTENS4_14ComposedLayoutINS4_7SwizzleILi3ELi4ELi3EEENS4_18smem_ptr_flag_bitsILi32EEENST_INS5_IJNSA_ILi8EEENSA_ILi32EEEEEENS5_IJS18_SD_EEEEEEEvNS4_8identityENS4_18SM100_TMA_2SM_LOADES1C_vS1D_EENS_8epilogue10collective18CollectiveEpilogueINS1G_23Sm100TmaWarpSpecializedILi4ELi2ELi16ELb1ELb0EEEJNS5_IJSH_SH_SH_EEENS5_IJNST_ISH_SD_EENST_INSA_ILi16EEESD_EEEEESJ_SK_SJ_SK_NS1G_6fusion15FusionCallbacksIS1K_NS1Q_17LinearCombinationISJ_fSJ_fLNS_15FloatRoundStyleE2EEES1L_S1P_JEEENS4_5SM1004TMEM4LOAD26SM100_TMEM_LOAD_32dp32b16xENS4_13SM90_TMA_LOADENS12_INS13_ILi2ELi4ELi3EEES16_NST_INS5_IJS17_S1N_EEENS5_IJS1N_SD_EEEEEEENS4_39AutoVectorizingCopyWithAssumedAlignmentILi128EEENS4_14SM90_TMA_STOREES25_S27_S27_EEEvvEEEEvNT_6ParamsE) ;  /* 0xffffff2c060c7950 */ /* 0x000fea0003c3ffff */
        .weak           $__internal_2_$__cuda_sm10x_tcgen05_guardrail_trap_unallocated_columns_being_dealloced
        .type           $__internal_2_$__cuda_sm10x_tcgen05_guardrail_trap_unallocated_columns_being_dealloced,@function
        .size           $__internal_2_$__cuda_sm10x_tcgen05_guardrail_trap_unallocated_columns_being_dealloced,(.L_x_239 - $__internal_2_$__cuda_sm10x_tcgen05_guardrail_trap_unallocated_columns_being_dealloced)
$__internal_2_$__cuda_sm10x_tcgen05_guardrail_trap_unallocated_columns_being_dealloced:
[----:B------:R-:W-:Y:S05]  /*d3d0*/  BPT.TRAP 0x1 ;  /* 0x000000040000795c */ /* 0x000fea0000300000 */
[----:B------:R-:W-:-:S04]  /*d3e0*/  HFMA2 R3, -RZ, RZ, 0, 0 ;  /* 0x00000000ff037431 */ /* 0x000fc800000001ff */
[----:B------:R-:W-:Y:S05]  /*d3f0*/  RET.REL.NODEC R2 `(_ZN7cutlass13device_kernelINS_4gemm6kernel13GemmUniversalIN4cute5tupleIJiiiiEEENS1_10collective13CollectiveMmaINS1_35MainloopSm100TmaUmmaWarpSpecializedILi2ELi2ELi4ENS5_IJNS4_1CILi2EEENSA_ILi4EEENSA_ILi1EEEEEEEENS5_IJNSA_ILi256EEENSA_ILi128EEESH_EEENS_10tfloat32_tENS5_IJlSD_lEEESJ_SK_NS4_8TiledMMAINS4_8MMA_AtomIJNS4_23SM100_MMA_TF32_2x1SM_SSISJ_SJ_fLi256ELi128ELNS4_4UMMA5MajorE0ELSP_0ELNSO_7ScaleInE0ELSQ_0EEEEEENS4_6LayoutINS5_IJSD_SD_SD_EEENS5_IJNSA_ILi0EEESV_SV_EEEEENS5_IJNS4_10UnderscoreESY_SY_EEEEENS4_28SM100_TMA_2SM_LOAD_MULTICASTENS4_14ComposedLayoutINS4_7SwizzleILi3ELi4ELi3EEENS4_18smem_ptr_flag_bitsILi32EEENST_INS5_IJNSA_ILi8EEENSA_ILi32EEEEEENS5_IJS18_SD_EEEEEEEvNS4_8identityENS4_18SM100_TMA_2SM_LOADES1C_vS1D_EENS_8epilogue10collective18CollectiveEpilogueINS1G_23Sm100TmaWarpSpecializedILi4ELi2ELi16ELb1ELb0EEEJNS5_IJSH_SH_SH_EEENS5_IJNST_ISH_SD_EENST_INSA_ILi16EEESD_EEEEESJ_SK_SJ_SK_NS1G_6fusion15FusionCallbacksIS1K_NS1Q_17LinearCombinationISJ_fSJ_fLNS_15FloatRoundStyleE2EEES1L_S1P_JEEENS4_5SM1004TMEM4LOAD26SM100_TMEM_LOAD_32dp32b16xENS4_13SM90_TMA_LOADENS12_INS13_ILi2ELi4ELi3EEES16_NST_INS5_IJS17_S1N_EEENS5_IJS1N_SD_EEEEEEENS4_39AutoVectorizingCopyWithAssumedAlignmentILi128EEENS4_14SM90_TMA_STOREES25_S27_S27_EEEvvEEEEvNT_6ParamsE) ;  /* 0xffffff2c02007950 */ /* 0x000fea0003c3ffff */
.L_x_238:
[----:B------:R-:W-:-:S00]  /*d400*/  BRA `(.L_x_238) ;  /* 0xfffffffc00fc7947 */ /* 0x000fc0000383ffff */
[----:B------:R-:W-:-:S00]  /*d410*/  NOP ;  /* 0x0000000000007918 */ /* 0x000fc00000000000 */
        /* <DEDUP_REMOVED lines=14> */
.L_x_239:


//--------------------- .nv.global.init           --------------------------
	.section	.nv.global.init,"aw",@progbits
.nv.global.init:
	.type		$str$27,@object
	.size		$str$27,($str$28 - $str$27)
$str$27:
        /*0000*/ 	.byte	0x28, 0x61, 0x64, 0x64, 0x72, 0x65, 0x73, 0x73, 0x20, 0x26, 0x20, 0x6d, 0x61, 0x73, 0x6b, 0x29
        /*0010*/ 	.byte	0x20, 0x3d, 0x3d, 0x20, 0x30, 0x00
	.type		$str$28,@object
	.size		$str$28,($str$26 - $str$28)
$str$28:
        /*0016*/ 	.byte	0x2f, 0x74, 0x6d, 0x70, 0x2f, 0x63, 0x75, 0x74, 0x6c, 0x61, 0x73, 0x73, 0x5f, 0x73, 0x77, 0x65
        /*0026*/ 	.byte	0x65, 0x70, 0x5f, 0x73, 0x72, 0x63, 0x2f, 0x69, 0x6e, 0x63, 0x6c, 0x75, 0x64, 0x65, 0x2f, 0x63
        /*0036*/ 	.byte	0x75, 0x74, 0x65, 0x2f, 0x70, 0x6f, 0x69, 0x6e, 0x74, 0x65, 0x72, 0x5f, 0x66, 0x6c, 0x61, 0x67
        /*0046*/ 	.byte	0x67, 0x65, 0x64, 0x2e, 0x68, 0x70, 0x70, 0x00
	.type		$str$26,@object
	.size		$str$26,($str$25 - $str$26)
$str$26:
        /*004e*/ 	.byte	0x2f, 0x74, 0x6d, 0x70, 0x2f, 0x63, 0x75, 0x74, 0x6c, 0x61, 0x73, 0x73, 0x5f, 0x73, 0x77, 0x65
        /*005e*/ 	.byte	0x65, 0x70, 0x5f, 0x73, 0x72, 0x63, 0x2f, 0x69, 0x6e, 0x63, 0x6c, 0x75, 0x64, 0x65, 0x2f, 0x63
        /*006e*/ 	.byte	0x75, 0x74, 0x65, 0x2f, 0x61, 0x74, 0x6f, 0x6d, 0x2f, 0x63, 0x6f, 0x70, 0x79, 0x5f, 0x74, 0x72
        /*007e*/ 	.byte	0x61, 0x69, 0x74, 0x73, 0x5f, 0x73, 0x6d, 0x31, 0x30, 0x30, 0x2e, 0x68, 0x70, 0x70, 0x00
	.type		$str$25,@object
	.size		$str$25,(__unnamed_1 - $str$25)
$str$25:
        /*008d*/ 	.byte	0x28, 0x28, 0x75, 0x69, 0x6e, 0x74, 0x33, 0x32, 0x5f, 0x74, 0x28, 0x74, 0x68, 0x72, 0x65, 0x61
        /*009d*/ 	.byte	0x64, 0x49, 0x64, 0x78, 0x2e, 0x78, 0x29, 0x20, 0x2f, 0x20, 0x33, 0x32, 0x29, 0x20, 0x25, 0x20
        /*00ad*/ 	.byte	0x34, 0x29, 0x20, 0x3d, 0x3d, 0x20, 0x28, 0x28, 0x28, 0x74, 0x6d, 0x65, 0x6d, 0x5f, 0x61, 0x64
        /*00bd*/ 	.byte	0x64, 0x72, 0x20, 0x3e, 0x3e, 0x20, 0x31, 0x36, 0x29, 0x20, 0x2f, 0x20, 0x33, 0x32, 0x29, 0x20
        /*00cd*/ 	.byte	0x25, 0x20, 0x34, 0x29, 0x00
	.type		__unnamed_1,@object
	.size		__unnamed_1,(__unnamed_2 - __unnamed_1)
__unnamed_1:
        /*00d2*/ 	.byte	0x61, 0x75, 0x74, 0x6f, 0x20, 0x63, 0x75, 0x74, 0x65, 0x3a, 0x3a, 0x61, 0x73, 0x5f, 0x70, 0x6f
        /* <DEDUP_REMOVED lines=24> */
        /*0262*/ 	.byte	0x32, 0x30, 0x34, 0x38, 0x3e, 0x3e, 0x3e, 0x3e, 0x5d, 0x00
	.type		__unnamed_2,@object
	.size		__unnamed_2,(.L_2 - __unnamed_2)
__unnamed_2:
        /* <DEDUP_REMOVED lines=42> */
        /*050c*/ 	.byte	0x3e, 0x5d, 0x00
.L_2:


//--------------------- .nv.shared._ZN7cutlass13device_kernelINS_4gemm6kernel13GemmUniversalIN4cute5tupleIJiiiiEEENS1_10collective13CollectiveMmaINS1_35MainloopSm100TmaUmmaWarpSpecializedILi2ELi2ELi4ENS5_IJNS4_1CILi2EEENSA_ILi4EEENSA_ILi1EEEEEEEENS5_IJNSA_ILi256EEENSA_ILi128EEESH_EEENS_10tfloat32_tENS5_IJlSD_lEEESJ_SK_NS4_8TiledMMAINS4_8MMA_AtomIJNS4_23SM100_MMA_TF32_2x1SM_SSISJ_SJ_fLi256ELi128ELNS4_4UMMA5MajorE0ELSP_0ELNSO_7ScaleInE0ELSQ_0EEEEEENS4_6LayoutINS5_IJSD_SD_SD_EEENS5_IJNSA_ILi0EEESV_SV_EEEEENS5_IJNS4_10UnderscoreESY_SY_EEEEENS4_28SM100_TMA_2SM_LOAD_MULTICASTENS4_14ComposedLayoutINS4_7SwizzleILi3ELi4ELi3EEENS4_18smem_ptr_flag_bitsILi32EEENST_INS5_IJNSA_ILi8EEENSA_ILi32EEEEEENS5_IJS18_SD_EEEEEEEvNS4_8identityENS4_18SM100_TMA_2SM_LOADES1C_vS1D_EENS_8epilogue10collective18CollectiveEpilogueINS1G_23Sm100TmaWarpSpecializedILi4ELi2ELi16ELb1ELb0EEEJNS5_IJSH_SH_SH_EEENS5_IJNST_ISH_SD_EENST_INSA_ILi16EEESD_EEEEESJ_SK_SJ_SK_NS1G_6fusion15FusionCallbacksIS1K_NS1Q_17LinearCombinationISJ_fSJ_fLNS_15FloatRoundStyleE2EEES1L_S1P_JEEENS4_5SM1004TMEM4LOAD26SM100_TMEM_LOAD_32dp32b16xENS4_13SM90_TMA_LOADENS12_INS13_ILi2ELi4ELi3EEES16_NST_INS5_IJS17_S1N_EEENS5_IJS1N_SD_EEEEEEENS4_39AutoVectorizingCopyWithAssumedAlignmentILi128EEENS4_14SM90_TMA_STOREES25_S27_S27_EEEvvEEEEvNT_6ParamsE --------------------------
	.section	.nv.shared._ZN7cutlass13device_kernelINS_4gemm6kernel13GemmUniversalIN4cute5tupleIJiiiiEEENS1_10collective13CollectiveMmaINS1_35MainloopSm100TmaUmmaWarpSpecializedILi2ELi2ELi4ENS5_IJNS4_1CILi2EEENSA_ILi4EEENSA_ILi1EEEEEEEENS5_IJNSA_ILi256EEENSA_ILi128EEESH_EEENS_10tfloat32_tENS5_IJlSD_lEEESJ_SK_NS4_8TiledMMAINS4_8MMA_AtomIJNS4_23SM100_MMA_TF32_2x1SM_SSISJ_SJ_fLi256ELi128ELNS4_4UMMA5MajorE0ELSP_0ELNSO_7ScaleInE0ELSQ_0EEEEEENS4_6LayoutINS5_IJSD_SD_SD_EEENS5_IJNSA_ILi0EEESV_SV_EEEEENS5_IJNS4_10UnderscoreESY_SY_EEEEENS4_28SM100_TMA_2SM_LOAD_MULTICASTENS4_14ComposedLayoutINS4_7SwizzleILi3ELi4ELi3EEENS4_18smem_ptr_flag_bitsILi32EEENST_INS5_IJNSA_ILi8EEENSA_ILi32EEEEEENS5_IJS18_SD_EEEEEEEvNS4_8identityENS4_18SM100_TMA_2SM_LOADES1C_vS1D_EENS_8epilogue10collective18CollectiveEpilogueINS1G_23Sm100TmaWarpSpecializedILi4ELi2ELi16ELb1ELb0EEEJNS5_IJSH_SH_SH_EEENS5_IJNST_ISH_SD_EENST_INSA_ILi16EEESD_EEEEESJ_SK_SJ_SK_NS1G_6fusion15FusionCallbacksIS1K_NS1Q_17LinearCombinationISJ_fSJ_fLNS_15FloatRoundStyleE2EEES1L_S1P_JEEENS4_5SM1004TMEM4LOAD26SM100_TMEM_LOAD_32dp32b16xENS4_13SM90_TMA_LOADENS12_INS13_ILi2ELi4ELi3EEES16_NST_INS5_IJS17_S1N_EEENS5_IJS1N_SD_EEEEEEENS4_39AutoVectorizingCopyWithAssumedAlignmentILi128EEENS4_14SM90_TMA_STOREES25_S27_S27_EEEvvEEEEvNT_6ParamsE,"aw",@nobits
	.sectionflags	@""
	.align	16
	.zero		1024


//--------------------- .nv.shared.reserved.0     --------------------------
	.section	.nv.shared.reserved.0,"aw",@nobits
	.weak		__nv_reservedSMEM_offset_0_alias
	.size		__nv_reservedSMEM_offset_0_alias, 0, 64
	.other		__nv_reservedSMEM_offset_0_alias,@"STO_CUDA_RESERVED_SHARED STV_DEFAULT"
__nv_reservedSMEM_offset_0_alias:
	.zero		0
.nv.shared.reserved.0:
	.zero		64
	.weak		__nv_reservedSMEM_tcgen05_partition
	.type		__nv_reservedSMEM_tcgen05_partition,@object
	.size		__nv_reservedSMEM_tcgen05_partition,(.L_0 - __nv_reservedSMEM_tcgen05_partition)
__nv_reservedSMEM_tcgen05_partition:
	.zero		32
.L_0:


//--------------------- .nv.global                --------------------------
	.section	.nv.global,"aw",@nobits
.nv.global:
	.type		_ZN40_INTERNAL_a410455f_4_k_cu_6a872223_293914cute1_E,@object
	.size		_ZN40_INTERNAL_a410455f_4_k_cu_6a872223_293914cute1_E,(_ZN40_INTERNAL_a410455f_4_k_cu_6a872223_293914cuda3std3__45__cpo6cbeginE - _ZN40_INTERNAL_a410455f_4_k_cu_6a872223_293914cute1_E)
_ZN40_INTERNAL_a410455f_4_k_cu_6a872223_293914cute1_E:
	.zero		1
	.type		_ZN40_INTERNAL_a410455f_4_k_cu_6a872223_293914cuda3std3__45__cpo6cbeginE,@object
	.size		_ZN40_INTERNAL_a410455f_4_k_cu_6a872223_293914cuda3std3__45__cpo6cbeginE,(_ZN40_INTERNAL_a410455f_4_k_cu_6a872223_293914cuda3std3__48in_placeE - _ZN40_INTERNAL_a410455f_4_k_cu_6a872223_293914cuda3std3__45__cpo6cbeginE)
_ZN40_INTERNAL_a410455f_4_k_cu_6a872223_293914cuda3std3__45__cpo6cbeginE:
	.zero		1
	.type		_ZN40_INTERNAL_a410455f_4_k_cu_6a872223_293914cuda3std3__48in_placeE,@object
	.size		_ZN40_INTERNAL_a410455f_4_k_cu_6a872223_293914cuda3std3__48in_placeE,(_ZN40_INTERNAL_a410455f_4_k_cu_6a872223_293914cuda3std6ranges3__45__cpo9iter_moveE - _ZN40_INTERNAL_a410455f_4_k_cu_6a872223_293914cuda3std3__48in_placeE)
_ZN40_INTERNAL_a410455f_4_k_cu_6a872223_293914cuda3std3__48in_placeE:
	.zero		1
	.type		_ZN40_INTERNAL_a410455f_4_k_cu_6a872223_293914cuda3std6ranges3__45__cpo9iter_moveE,@object
	.size		_ZN40_INTERNAL_a410455f_4_k_cu_6a872223_293914cuda3std6ranges3__45__cpo9iter_moveE,(_ZN40_INTERNAL_a410455f_4_k_cu_6a872223_293914cuda3std3__45__cpo5beginE - _ZN40_INTERNAL_a410455f_4_k_cu_6a872223_293914cuda3std6ranges3__45__cpo9iter_moveE)
_ZN40_INTERNAL_a410455f_4_k_cu_6a872223_293914cuda3std6ranges3__45__cpo9iter_moveE:
	.zero		1
	.type		_ZN40_INTERNAL_a410455f_4_k_cu_6a872223_293914cuda3std3__45__cpo5beginE,@object
	.size		_ZN40_INTERNAL_a410455f_4_k_cu_6a872223_293914cuda3std3__45__cpo5beginE,(_ZN40_INTERNAL_a410455f_4_k_cu_6a872223_293914cuda3std3__442_GLOBAL__N__a410455f_4_k_cu_6a872223_293916ignoreE - _ZN40_INTERNAL_a410455f_4_k_cu_6a872223_293914cuda3std3__45__cpo5beginE)
_ZN40_INTERNAL_a410455f_4_k_cu_6a872223_293914cuda3std3__45__cpo5beginE:
	.zero		1
	.type		_ZN40_INTERNAL_a410455f_4_k_cu_6a872223_293914cuda3std3__442_GLOBAL__N__a410455f_4_k_cu_6a872223_293916ignoreE,@object
	.size		_ZN40_INTERNAL_a410455f_4_k_cu_6a872223_293914cuda3std3__442_GLOBAL__N__a410455f_4_k_cu_6a872223_293916ignoreE,(_ZN40_INTERNAL_a410455f_4_k_cu_6a872223_293914cute7productE - _ZN40_INTERNAL_a410455f_4_k_cu_6a872223_293914cuda3std3__442_GLOBAL__N__a410455f_4_k_cu_6a872223_293916ignoreE)
_ZN40_INTERNAL_a410455f_4_k_cu_6a872223_293914cuda3std3__442_GLOBAL__N__a410455f_4_k_cu_6a872223_293916ignoreE:
	.zero		1
	.type		_ZN40_INTERNAL_a410455f_4_k_cu_6a872223_293914cute7productE,@object
	.size		_ZN40_INTERNAL_a410455f_4_k_cu_6a872223_293914cute7productE,(_ZN40_INTERNAL_a410455f_4_k_cu_6a872223_293914cuda3std3__45__cpo3endE - _ZN40_INTERNAL_a410455f_4_k_cu_6a872223_293914cute7productE)
_ZN40_INTERNAL_a410455f_4_k_cu_6a872223_293914cute7productE:
	.zero		1
	.type		_ZN40_INTERNAL_a410455f_4_k_cu_6a872223_293914cuda3std3__45__cpo3endE,@object
	.size		_ZN40_INTERNAL_a410455f_4_k_cu_6a872223_293914cuda3std3__45__cpo3endE,(_ZN40_INTERNAL_a410455f_4_k_cu_6a872223_293914cuda3std3__419piecewise_constructE - _ZN40_INTERNAL_a410455f_4_k_cu_6a872223_293914cuda3std3__45__cpo3endE)
_ZN40_INTERNAL_a410455f_4_k_cu_6a872223_293914cuda3std3__45__cpo3endE:
	.zero		1
	.type		_ZN40_INTERNAL_a410455f_4_k_cu_6a872223_293914cuda3std3__419piecewise_constructE,@object
	.size		_ZN40_INTERNAL_a410455f_4_k_cu_6a872223_293914cuda3std3__419piecewise_constructE,(_ZN40_INTERNAL_a410455f_4_k_cu_6a872223_293914cuda3std3__45__cpo4cendE - _ZN40_INTERNAL_a410455f_4_k_cu_6a872223_293914cuda3std3__419piecewise_constructE)
_ZN40_INTERNAL_a410455f_4_k_cu_6a872223_293914cuda3std3__419piecewise_constructE:
	.zero		1
	.type		_ZN40_INTERNAL_a410455f_4_k_cu_6a872223_293914cuda3std3__45__cpo4cendE,@object
	.size		_ZN40_INTERNAL_a410455f_4_k_cu_6a872223_293914cuda3std3__45__cpo4cendE,(_ZN40_INTERNAL_a410455f_4_k_cu_6a872223_293914cuda3std6ranges3__45__cpo4swapE - _ZN40_INTERNAL_a410455f_4_k_cu_6a872223_293914cuda3std3__45__cpo4cendE)
_ZN40_INTERNAL_a410455f_4_k_cu_6a872223_293914cuda3std3__45__cpo4cendE:
	.zero		1
	.type		_ZN40_INTERNAL_a410455f_4_k_cu_6a872223_293914cuda3std6ranges3__45__cpo4swapE,@object
	.size		_ZN40_INTERNAL_a410455f_4_k_cu_6a872223_293914cuda3std6ranges3__45__cpo4swapE,(.L_10 - _ZN40_INTERNAL_a410455f_4_k_cu_6a872223_293914cuda3std6ranges3__45__cpo4swapE)
_ZN40_INTERNAL_a410455f_4_k_cu_6a872223_293914cuda3std6ranges3__45__cpo4swapE:
	.zero		1
.L_10:


//--------------------- .nv.constant0._ZN7cutlass13device_kernelINS_4gemm6kernel13GemmUniversalIN4cute5tupleIJiiiiEEENS1_10collective13CollectiveMmaINS1_35MainloopSm100TmaUmmaWarpSpecializedILi2ELi2ELi4ENS5_IJNS4_1CILi2EEENSA_ILi4EEENSA_ILi1EEEEEEEENS5_IJNSA_ILi256EEENSA_ILi128EEESH_EEENS_10tfloat32_tENS5_IJlSD_lEEESJ_SK_NS4_8TiledMMAINS4_8MMA_AtomIJNS4_23SM100_MMA_TF32_2x1SM_SSISJ_SJ_fLi256ELi128ELNS4_4UMMA5MajorE0ELSP_0ELNSO_7ScaleInE0ELSQ_0EEEEEENS4_6LayoutINS5_IJSD_SD_SD_EEENS5_IJNSA_ILi0EEESV_SV_EEEEENS5_IJNS4_10UnderscoreESY_SY_EEEEENS4_28SM100_TMA_2SM_LOAD_MULTICASTENS4_14ComposedLayoutINS4_7SwizzleILi3ELi4ELi3EEENS4_18smem_ptr_flag_bitsILi32EEENST_INS5_IJNSA_ILi8EEENSA_ILi32EEEEEENS5_IJS18_SD_EEEEEEEvNS4_8identityENS4_18SM100_TMA_2SM_LOADES1C_vS1D_EENS_8epilogue10collective18CollectiveEpilogueINS1G_23Sm100TmaWarpSpecializedILi4ELi2ELi16ELb1ELb0EEEJNS5_IJSH_SH_SH_EEENS5_IJNST_ISH_SD_EENST_INSA_ILi16EEESD_EEEEESJ_SK_SJ_SK_NS1G_6fusion15FusionCallbacksIS1K_NS1Q_17LinearCombinationISJ_fSJ_fLNS_15FloatRoundStyleE2EEES1L_S1P_JEEENS4_5SM1004TMEM4LOAD26SM100_TMEM_LOAD_32dp32b16xENS4_13SM90_TMA_LOADENS12_INS13_ILi2ELi4ELi3EEES16_NST_INS5_IJS17_S1N_EEENS5_IJS1N_SD_EEEEEEENS4_39AutoVectorizingCopyWithAssumedAlignmentILi128EEENS4_14SM90_TMA_STOREES25_S27_S27_EEEvvEEEEvNT_6ParamsE --------------------------
	.section	.nv.constant0._ZN7cutlass13device_kernelINS_4gemm6kernel13GemmUniversalIN4cute5tupleIJiiiiEEENS1_10collective13CollectiveMmaINS1_35MainloopSm100TmaUmmaWarpSpecializedILi2ELi2ELi4ENS5_IJNS4_1CILi2EEENSA_ILi4EEENSA_ILi1EEEEEEEENS5_IJNSA_ILi256EEENSA_ILi128EEESH_EEENS_10tfloat32_tENS5_IJlSD_lEEESJ_SK_NS4_8TiledMMAINS4_8MMA_AtomIJNS4_23SM100_MMA_TF32_2x1SM_SSISJ_SJ_fLi256ELi128ELNS4_4UMMA5MajorE0ELSP_0ELNSO_7ScaleInE0ELSQ_0EEEEEENS4_6LayoutINS5_IJSD_SD_SD_EEENS5_IJNSA_ILi0EEESV_SV_EEEEENS5_IJNS4_10UnderscoreESY_SY_EEEEENS4_28SM100_TMA_2SM_LOAD_MULTICASTENS4_14ComposedLayoutINS4_7SwizzleILi3ELi4ELi3EEENS4_18smem_ptr_flag_bitsILi32EEENST_INS5_IJNSA_ILi8EEENSA_ILi32EEEEEENS5_IJS18_SD_EEEEEEEvNS4_8identityENS4_18SM100_TMA_2SM_LOADES1C_vS1D_EENS_8epilogue10collective18CollectiveEpilogueINS1G_23Sm100TmaWarpSpecializedILi4ELi2ELi16ELb1ELb0EEEJNS5_IJSH_SH_SH_EEENS5_IJNST_ISH_SD_EENST_INSA_ILi16EEESD_EEEEESJ_SK_SJ_SK_NS1G_6fusion15FusionCallbacksIS1K_NS1Q_17LinearCombinationISJ_fSJ_fLNS_15FloatRoundStyleE2EEES1L_S1P_JEEENS4_5SM1004TMEM4LOAD26SM100_TMEM_LOAD_32dp32b16xENS4_13SM90_TMA_LOADENS12_INS13_ILi2ELi4ELi3EEES16_NST_INS5_IJS17_S1N_EEENS5_IJS1N_SD_EEEEEEENS4_39AutoVectorizingCopyWithAssumedAlignmentILi128EEENS4_14SM90_TMA_STOREES25_S27_S27_EEEvvEEEEvNT_6ParamsE,"a",@progbits
	.sectionflags	@""
	.align	4
.nv.constant0._ZN7cutlass13device_kernelINS_4gemm6kernel13GemmUniversalIN4cute5tupleIJiiiiEEENS1_10collective13CollectiveMmaINS1_35MainloopSm100TmaUmmaWarpSpecializedILi2ELi2ELi4ENS5_IJNS4_1CILi2EEENSA_ILi4EEENSA_ILi1EEEEEEEENS5_IJNSA_ILi256EEENSA_ILi128EEESH_EEENS_10tfloat32_tENS5_IJlSD_lEEESJ_SK_NS4_8TiledMMAINS4_8MMA_AtomIJNS4_23SM100_MMA_TF32_2x1SM_SSISJ_SJ_fLi256ELi128ELNS4_4UMMA5MajorE0ELSP_0ELNSO_7ScaleInE0ELSQ_0EEEEEENS4_6LayoutINS5_IJSD_SD_SD_EEENS5_IJNSA_ILi0EEESV_SV_EEEEENS5_IJNS4_10UnderscoreESY_SY_EEEEENS4_28SM100_TMA_2SM_LOAD_MULTICASTENS4_14ComposedLayoutINS4_7SwizzleILi3ELi4ELi3EEENS4_18smem_ptr_flag_bitsILi32EEENST_INS5_IJNSA_ILi8EEENSA_ILi32EEEEEENS5_IJS18_SD_EEEEEEEvNS4_8identityENS4_18SM100_TMA_2SM_LOADES1C_vS1D_EENS_8epilogue10collective18CollectiveEpilogueINS1G_23Sm100TmaWarpSpecializedILi4ELi2ELi16ELb1ELb0EEEJNS5_IJSH_SH_SH_EEENS5_IJNST_ISH_SD_EENST_INSA_ILi16EEESD_EEEEESJ_SK_SJ_SK_NS1G_6fusion15FusionCallbacksIS1K_NS1Q_17LinearCombinationISJ_fSJ_fLNS_15FloatRoundStyleE2EEES1L_S1P_JEEENS4_5SM1004TMEM4LOAD26SM100_TMEM_LOAD_32dp32b16xENS4_13SM90_TMA_LOADENS12_INS13_ILi2ELi4ELi3EEES16_NST_INS5_IJS17_S1N_EEENS5_IJS1N_SD_EEEEEEENS4_39AutoVectorizingCopyWithAssumedAlignmentILi128EEENS4_14SM90_TMA_STOREES25_S27_S27_EEEvvEEEEvNT_6ParamsE:
	.zero		2944


//--------------------- SYMBOLS --------------------------

	.type		.nv.reservedSmem.offset0,@object
	.size		.nv.reservedSmem.offset0,0x4
	.type		.nv.reservedSmem.cap,@object
	.size		.nv.reservedSmem.cap,0x4
	.type		__assertfail,@function
